// auto-generated by cutlass_sweep.gemm — config: {"arch": "sm_100", "cluster_m": 1, "cluster_n": 1, "dtype": "int8", "dtype_b": "int8", "layout": "nt", "stages": 0, "tile_k": 256, "tile_m": 64, "tile_n": 128}
#include "cutlass/cutlass.h"
#include "cutlass/gemm/collective/collective_builder.hpp"
#include "cutlass/gemm/device/gemm_universal_adapter.h"
#include "cutlass/gemm/kernel/gemm_universal.hpp"
#include "cutlass/epilogue/collective/collective_builder.hpp"

using ElemA = int8_t;
using ElemB = int8_t;
using ElemCD = int8_t;
using Acc  = int32_t;
using TileShape    = cute::Shape<cute::_64, cute::_128, cute::_256>;
using ClusterShape = cute::Shape<cute::_1, cute::_1, cute::_1>;

using CollectiveEpilogue = typename cutlass::epilogue::collective::CollectiveBuilder<
    cutlass::arch::Sm100, cutlass::arch::OpClassTensorOp,
    TileShape, ClusterShape,
    cutlass::epilogue::collective::EpilogueTileAuto,
    Acc, Acc,
    ElemCD, cutlass::layout::RowMajor, 128 / cutlass::sizeof_bits<ElemCD>::value,
    ElemCD, cutlass::layout::RowMajor, 128 / cutlass::sizeof_bits<ElemCD>::value,
    cutlass::epilogue::collective::EpilogueScheduleAuto
  >::CollectiveOp;

using CollectiveMainloop = typename cutlass::gemm::collective::CollectiveBuilder<
    cutlass::arch::Sm100, cutlass::arch::OpClassTensorOp,
    ElemA, cutlass::layout::RowMajor, 128 / cutlass::sizeof_bits<ElemA>::value,
    ElemB, cutlass::layout::ColumnMajor, 128 / cutlass::sizeof_bits<ElemB>::value,
    Acc,
    TileShape, ClusterShape,
    cutlass::gemm::collective::StageCountAutoCarveout<static_cast<int>(sizeof(typename CollectiveEpilogue::SharedStorage))>,
    cutlass::gemm::collective::KernelScheduleAuto
  >::CollectiveOp;

using GemmKernel = cutlass::gemm::kernel::GemmUniversal<
    cute::Shape<int,int,int,int>,
    CollectiveMainloop,
    CollectiveEpilogue
>;
using Gemm = cutlass::gemm::device::GemmUniversalAdapter<GemmKernel>;

// Force the device kernel symbol into the cubin without needing a host main.
auto* _anchor = &cutlass::device_kernel<GemmKernel>;


// ===== COMPILED SASS (sm_100a) =====

	.target	sm_100a

	.elftype	@"ET_EXEC"


//--------------------- .note.nv.tkinfo           --------------------------
	.section	.note.nv.tkinfo,"",@"SHT_NOTE"
	.sectionflags	@"SHF_NOTE_NV_TKINFO"
	.tkinfo
        /*0018*/ 	.word	0x00000002
        /*0030*/ 	.string	""
        /*0030*/ 	.string	"ptxas"
        /*0030*/ 	.string	"Cuda compilation tools, release 13.0, V13.0.88"
        /*0030*/ 	.string	"Build cuda_13.0.r13.0/compiler.36424714_0"
        /*0030*/ 	.string	"-arch sm_100a -m 64 "



//--------------------- .note.nv.cuinfo           --------------------------
	.section	.note.nv.cuinfo,"",@"SHT_NOTE"
	.sectionflags	@"SHF_NOTE_NV_CUINFO"
        /*0018*/ 	.short	0x0002
        /*001a*/ 	.short	0x0064
        /*001c*/ 	.short	0x0082
	.zero		2


//--------------------- .nv.info                  --------------------------
	.section	.nv.info,"",@"SHT_CUDA_INFO"
	.align	4


	//----- nvinfo : EIATTR_REGCOUNT
	.align		4
        /*0000*/ 	.byte	0x04, 0x2f
        /*0002*/ 	.short	(.L_19 - .L_18)
	.align		4
.L_18:
        /*0004*/ 	.word	index@(_ZN7cutlass13device_kernelINS_4gemm6kernel13GemmUniversalIN4cute5tupleIJiiiiEEENS1_10collective13CollectiveMmaINS1_35MainloopSm100TmaUmmaWarpSpecializedILi4ELi2ELi4ENS5_IJNS4_1CILi1EEESB_SB_EEEEENS5_IJNSA_ILi64EEENSA_ILi128EEENSA_ILi256EEEEEEaNS5_IJlSB_lEEEaSI_NS4_8TiledMMAINS4_8MMA_AtomIJNS4_15SM100_MMA_S8_SSIaaiLi64ELi128ELNS4_4UMMA5MajorE0ELSN_0ELNSM_8SaturateE0EEEEEENS4_6LayoutISC_NS5_IJNSA_ILi0EEESS_SS_EEEEENS5_IJNS4_10UnderscoreESV_SV_EEEEENS4_13SM90_TMA_LOADENS4_14ComposedLayoutINS4_7SwizzleILi3ELi4ELi3EEENS4_18smem_ptr_flag_bitsILi8EEENSR_INS5_IJNSA_ILi8EEESF_EEENS5_IJSF_SB_EEEEEEEvNS4_8identityESY_S18_vS19_EENS_8epilogue10collective18CollectiveEpilogueINS1B_23Sm100TmaWarpSpecializedILi2ELi2ELi32ELb0ELb0EEEJSH_NS5_IJNSR_ISE_SB_EES1G_EEEaSI_aSI_NS1B_6fusion15FusionCallbacksIS1F_NS1I_17LinearCombinationIaiaiLNS_15FloatRoundStyleE2EEESH_S1H_JEEENS4_5SM1004TMEM4LOAD26SM100_TMEM_LOAD_16dp32b32xESY_NSZ_INS10_ILi2ELi4ELi3EEES13_NSR_INS5_IJS14_SE_EEENS5_IJSE_SB_EEEEEEENS4_39AutoVectorizingCopyWithAssumedAlignmentILi128EEENS4_14SM90_TMA_STOREES1W_S1Y_S1Y_EEEvvEEEEvNT_6ParamsE)
        /*0008*/ 	.word	0x0000007a


	//----- nvinfo : EIATTR_FRAME_SIZE
	.align		4
.L_19:
        /*000c*/ 	.byte	0x04, 0x11
        /*000e*/ 	.short	(.L_21 - .L_20)
	.align		4
.L_20:
        /*0010*/ 	.word	index@($__internal_2_$__cuda_sm10x_tcgen05_guardrail_trap_unallocated_columns_being_dealloced)
        /*0014*/ 	.word	0x00000000


	//----- nvinfo : EIATTR_FRAME_SIZE
	.align		4
.L_21:
        /*0018*/ 	.byte	0x04, 0x11
        /*001a*/ 	.short	(.L_23 - .L_22)
	.align		4
.L_22:
        /*001c*/ 	.word	index@($__internal_1_$__cuda_sm10x_tcgen05_guardrail_trap_phase_invalid_during_alloc)
        /*0020*/ 	.word	0x00000000


	//----- nvinfo : EIATTR_FRAME_SIZE
	.align		4
.L_23:
        /*0024*/ 	.byte	0x04, 0x11
        /*0026*/ 	.short	(.L_25 - .L_24)
	.align		4
.L_24:
        /*0028*/ 	.word	index@($__internal_0_$__cuda_sm10x_tcgen05_guardrail_trap_col_being_dealloced_not_returned_by_alloc)
        /*002c*/ 	.word	0x00000000


	//----- nvinfo : EIATTR_FRAME_SIZE
	.align		4
.L_25:
        /*0030*/ 	.byte	0x04, 0x11
        /*0032*/ 	.short	(.L_27 - .L_26)
	.align		4
.L_26:
        /*0034*/ 	.word	index@(_ZN7cutlass13device_kernelINS_4gemm6kernel13GemmUniversalIN4cute5tupleIJiiiiEEENS1_10collective13CollectiveMmaINS1_35MainloopSm100TmaUmmaWarpSpecializedILi4ELi2ELi4ENS5_IJNS4_1CILi1EEESB_SB_EEEEENS5_IJNSA_ILi64EEENSA_ILi128EEENSA_ILi256EEEEEEaNS5_IJlSB_lEEEaSI_NS4_8TiledMMAINS4_8MMA_AtomIJNS4_15SM100_MMA_S8_SSIaaiLi64ELi128ELNS4_4UMMA5MajorE0ELSN_0ELNSM_8SaturateE0EEEEEENS4_6LayoutISC_NS5_IJNSA_ILi0EEESS_SS_EEEEENS5_IJNS4_10UnderscoreESV_SV_EEEEENS4_13SM90_TMA_LOADENS4_14ComposedLayoutINS4_7SwizzleILi3ELi4ELi3EEENS4_18smem_ptr_flag_bitsILi8EEENSR_INS5_IJNSA_ILi8EEESF_EEENS5_IJSF_SB_EEEEEEEvNS4_8identityESY_S18_vS19_EENS_8epilogue10collective18CollectiveEpilogueINS1B_23Sm100TmaWarpSpecializedILi2ELi2ELi32ELb0ELb0EEEJSH_NS5_IJNSR_ISE_SB_EES1G_EEEaSI_aSI_NS1B_6fusion15FusionCallbacksIS1F_NS1I_17LinearCombinationIaiaiLNS_15FloatRoundStyleE2EEESH_S1H_JEEENS4_5SM1004TMEM4LOAD26SM100_TMEM_LOAD_16dp32b32xESY_NSZ_INS10_ILi2ELi4ELi3EEES13_NSR_INS5_IJS14_SE_EEENS5_IJSE_SB_EEEEEEENS4_39AutoVectorizingCopyWithAssumedAlignmentILi128EEENS4_14SM90_TMA_STOREES1W_S1Y_S1Y_EEEvvEEEEvNT_6ParamsE)
        /*0038*/ 	.word	0x00000000


	//----- nvinfo : EIATTR_MIN_STACK_SIZE
	.align		4
.L_27:
        /*003c*/ 	.byte	0x04, 0x12
        /*003e*/ 	.short	(.L_29 - .L_28)
	.align		4
.L_28:
        /*0040*/ 	.word	index@(_ZN7cutlass13device_kernelINS_4gemm6kernel13GemmUniversalIN4cute5tupleIJiiiiEEENS1_10collective13CollectiveMmaINS1_35MainloopSm100TmaUmmaWarpSpecializedILi4ELi2ELi4ENS5_IJNS4_1CILi1EEESB_SB_EEEEENS5_IJNSA_ILi64EEENSA_ILi128EEENSA_ILi256EEEEEEaNS5_IJlSB_lEEEaSI_NS4_8TiledMMAINS4_8MMA_AtomIJNS4_15SM100_MMA_S8_SSIaaiLi64ELi128ELNS4_4UMMA5MajorE0ELSN_0ELNSM_8SaturateE0EEEEEENS4_6LayoutISC_NS5_IJNSA_ILi0EEESS_SS_EEEEENS5_IJNS4_10UnderscoreESV_SV_EEEEENS4_13SM90_TMA_LOADENS4_14ComposedLayoutINS4_7SwizzleILi3ELi4ELi3EEENS4_18smem_ptr_flag_bitsILi8EEENSR_INS5_IJNSA_ILi8EEESF_EEENS5_IJSF_SB_EEEEEEEvNS4_8identityESY_S18_vS19_EENS_8epilogue10collective18CollectiveEpilogueINS1B_23Sm100TmaWarpSpecializedILi2ELi2ELi32ELb0ELb0EEEJSH_NS5_IJNSR_ISE_SB_EES1G_EEEaSI_aSI_NS1B_6fusion15FusionCallbacksIS1F_NS1I_17LinearCombinationIaiaiLNS_15FloatRoundStyleE2EEESH_S1H_JEEENS4_5SM1004TMEM4LOAD26SM100_TMEM_LOAD_16dp32b32xESY_NSZ_INS10_ILi2ELi4ELi3EEES13_NSR_INS5_IJS14_SE_EEENS5_IJSE_SB_EEEEEEENS4_39AutoVectorizingCopyWithAssumedAlignmentILi128EEENS4_14SM90_TMA_STOREES1W_S1Y_S1Y_EEEvvEEEEvNT_6ParamsE)
        /*0044*/ 	.word	0x00000000
.L_29:


//--------------------- .nv.compat                --------------------------
	.section	.nv.compat,"",@"SHT_CUDA_COMPAT_INFO"
	.align	4
        /*0000*/ 	.byte	0x02, 0x09, 0x01, 0x00, 0x02, 0x02, 0x03, 0x00, 0x02, 0x05, 0x06, 0x00, 0x03, 0x07, 0x01, 0x01
        /*0010*/ 	.byte	0x02, 0x03, 0x01, 0x00, 0x02, 0x06, 0x01, 0x00, 0x04, 0x0b, 0x08, 0x00, 0x01, 0x00, 0x00, 0x00
        /*0020*/ 	.byte	0x00, 0x00, 0x00, 0x00


//--------------------- .nv.info._ZN7cutlass13device_kernelINS_4gemm6kernel13GemmUniversalIN4cute5tupleIJiiiiEEENS1_10collective13CollectiveMmaINS1_35MainloopSm100TmaUmmaWarpSpecializedILi4ELi2ELi4ENS5_IJNS4_1CILi1EEESB_SB_EEEEENS5_IJNSA_ILi64EEENSA_ILi128EEENSA_ILi256EEEEEEaNS5_IJlSB_lEEEaSI_NS4_8TiledMMAINS4_8MMA_AtomIJNS4_15SM100_MMA_S8_SSIaaiLi64ELi128ELNS4_4UMMA5MajorE0ELSN_0ELNSM_8SaturateE0EEEEEENS4_6LayoutISC_NS5_IJNSA_ILi0EEESS_SS_EEEEENS5_IJNS4_10UnderscoreESV_SV_EEEEENS4_13SM90_TMA_LOADENS4_14ComposedLayoutINS4_7SwizzleILi3ELi4ELi3EEENS4_18smem_ptr_flag_bitsILi8EEENSR_INS5_IJNSA_ILi8EEESF_EEENS5_IJSF_SB_EEEEEEEvNS4_8identityESY_S18_vS19_EENS_8epilogue10collective18CollectiveEpilogueINS1B_23Sm100TmaWarpSpecializedILi2ELi2ELi32ELb0ELb0EEEJSH_NS5_IJNSR_ISE_SB_EES1G_EEEaSI_aSI_NS1B_6fusion15FusionCallbacksIS1F_NS1I_17LinearCombinationIaiaiLNS_15FloatRoundStyleE2EEESH_S1H_JEEENS4_5SM1004TMEM4LOAD26SM100_TMEM_LOAD_16dp32b32xESY_NSZ_INS10_ILi2ELi4ELi3EEES13_NSR_INS5_IJS14_SE_EEENS5_IJSE_SB_EEEEEEENS4_39AutoVectorizingCopyWithAssumedAlignmentILi128EEENS4_14SM90_TMA_STOREES1W_S1Y_S1Y_EEEvvEEEEvNT_6ParamsE --------------------------
	.section	.nv.info._ZN7cutlass13device_kernelINS_4gemm6kernel13GemmUniversalIN4cute5tupleIJiiiiEEENS1_10collective13CollectiveMmaINS1_35MainloopSm100TmaUmmaWarpSpecializedILi4ELi2ELi4ENS5_IJNS4_1CILi1EEESB_SB_EEEEENS5_IJNSA_ILi64EEENSA_ILi128EEENSA_ILi256EEEEEEaNS5_IJlSB_lEEEaSI_NS4_8TiledMMAINS4_8MMA_AtomIJNS4_15SM100_MMA_S8_SSIaaiLi64ELi128ELNS4_4UMMA5MajorE0ELSN_0ELNSM_8SaturateE0EEEEEENS4_6LayoutISC_NS5_IJNSA_ILi0EEESS_SS_EEEEENS5_IJNS4_10UnderscoreESV_SV_EEEEENS4_13SM90_TMA_LOADENS4_14ComposedLayoutINS4_7SwizzleILi3ELi4ELi3EEENS4_18smem_ptr_flag_bitsILi8EEENSR_INS5_IJNSA_ILi8EEESF_EEENS5_IJSF_SB_EEEEEEEvNS4_8identityESY_S18_vS19_EENS_8epilogue10collective18CollectiveEpilogueINS1B_23Sm100TmaWarpSpecializedILi2ELi2ELi32ELb0ELb0EEEJSH_NS5_IJNSR_ISE_SB_EES1G_EEEaSI_aSI_NS1B_6fusion15FusionCallbacksIS1F_NS1I_17LinearCombinationIaiaiLNS_15FloatRoundStyleE2EEESH_S1H_JEEENS4_5SM1004TMEM4LOAD26SM100_TMEM_LOAD_16dp32b32xESY_NSZ_INS10_ILi2ELi4ELi3EEES13_NSR_INS5_IJS14_SE_EEENS5_IJSE_SB_EEEEEEENS4_39AutoVectorizingCopyWithAssumedAlignmentILi128EEENS4_14SM90_TMA_STOREES1W_S1Y_S1Y_EEEvvEEEEvNT_6ParamsE,"",@"SHT_CUDA_INFO"
	.sectionflags	@""
	.align	4


	//----- nvinfo : EIATTR_CUDA_API_VERSION
	.align		4
        /*0000*/ 	.byte	0x04, 0x37
        /*0002*/ 	.short	(.L_31 - .L_30)
.L_30:
        /*0004*/ 	.word	0x00000082


	//----- nvinfo : EIATTR_KPARAM_INFO
	.align		4
.L_31:
        /*0008*/ 	.byte	0x04, 0x17
        /*000a*/ 	.short	(.L_33 - .L_32)
.L_32:
        /*000c*/ 	.word	0x00000000
        /*0010*/ 	.short	0x0000
        /*0012*/ 	.short	0x0000
        /*0014*/ 	.byte	0x00, 0xf0, 0x01, 0x20


	//----- nvinfo : EIATTR_AT_ENTRY_FRAGMENTS
	.align		4
.L_33:
        /*0018*/ 	.byte	0x04, 0x4f
        /*001a*/ 	.short	(.L_35 - .L_34)


	//   ....[0]....
.L_34:
        /*001c*/ 	.word	0x00000006


	//----- nvinfo : EIATTR_RESERVED_SMEM_USED
	.align		4
.L_35:
        /*0020*/ 	.byte	0x01, 0x41
	.zero		2


	//----- nvinfo : EIATTR_SPARSE_MMA_MASK
	.align		4
        /*0024*/ 	.byte	0x03, 0x50
        /*0026*/ 	.short	0x0000


	//----- nvinfo : EIATTR_TCGEN05_1CTA_USED
	.align		4
        /*0028*/ 	.byte	0x01, 0x51
	.zero		2


	//----- nvinfo : EIATTR_MAXREG_COUNT
	.align		4
        /*002c*/ 	.byte	0x03, 0x1b
        /*002e*/ 	.short	0x00ff


	//----- nvinfo : EIATTR_NUM_BARRIERS
	.align		4
        /*0030*/ 	.byte	0x02, 0x4c
        /*0032*/ 	.byte	0x07
	.zero		1


	//----- nvinfo : EIATTR_EXTERNS
	.align		4
        /*0034*/ 	.byte	0x04, 0x0f
        /*0036*/ 	.short	(.L_37 - .L_36)


	//   ....[0]....
	.align		4
.L_36:
        /*0038*/ 	.word	index@(__assertfail)


	//----- nvinfo : EIATTR_MERCURY_ISA_VERSION
	.align		4
.L_37:
        /*003c*/ 	.byte	0x03, 0x5f
        /*003e*/ 	.short	0x0101


	//----- nvinfo : EIATTR_INT_WARP_WIDE_INSTR_OFFSETS
	.align		4
        /*0040*/ 	.byte	0x04, 0x31
        /*0042*/ 	.short	(.L_39 - .L_38)


	//   ....[0]....
.L_38:
        /*0044*/ 	.word	0x00001f00


	//   ....[1]....
        /*0048*/ 	.word	0x00003b70


	//   ....[2]....
        /*004c*/ 	.word	0x00003b90


	//   ....[3]....
        /*0050*/ 	.word	0x00003bc0


	//   ....[4]....
        /*0054*/ 	.word	0x000044f0


	//   ....[5]....
        /*0058*/ 	.word	0x00004560


	//   ....[6]....
        /*005c*/ 	.word	0x00004740


	//   ....[7]....
        /*0060*/ 	.word	0x000048a0


	//----- nvinfo : EIATTR_COOP_GROUP_MASK_REGIDS
	.align		4
.L_39:
        /*0064*/ 	.byte	0x04, 0x29
        /*0066*/ 	.short	(.L_41 - .L_40)


	//   ....[0]....
.L_40:
        /*0068*/ 	.word	0xffffffff


	//   ....[1]....
        /*006c*/ 	.word	0xffffffff


	//   ....[2]....
        /*0070*/ 	.word	0xffffffff


	//   ....[3]....
        /*0074*/ 	.word	0xffffffff


	//   ....[4]....
        /*0078*/ 	.word	0xffffffff


	//   ....[5]....
        /*007c*/ 	.word	0xffffffff


	//   ....[6]....
        /*0080*/ 	.word	0xffffffff


	//   ....[7]....
        /*0084*/ 	.word	0xffffffff


	//   ....[8]....
        /*0088*/ 	.word	0xffffffff


	//   ....[9]....
        /*008c*/ 	.word	0xffffffff


	//   ....[10]....
        /*0090*/ 	.word	0xffffffff


	//   ....[11]....
        /*0094*/ 	.word	0xffffffff


	//   ....[12]....
        /*0098*/ 	.word	0xffffffff


	//----- nvinfo : EIATTR_COOP_GROUP_INSTR_OFFSETS
	.align		4
.L_41:
        /*009c*/ 	.byte	0x04, 0x28
        /*009e*/ 	.short	(.L_43 - .L_42)


	//   ....[0]....
.L_42:
        /*00a0*/ 	.word	0x00000090


	//   ....[1]....
        /*00a4*/ 	.word	0x000004d0


	//   ....[2]....
        /*00a8*/ 	.word	0x00000640


	//   ....[3]....
        /*00ac*/ 	.word	0x000007a0


	//   ....[4]....
        /*00b0*/ 	.word	0x000008a0


	//   ....[5]....
        /*00b4*/ 	.word	0x00000a10


	//   ....[6]....
        /*00b8*/ 	.word	0x00000bb0


	//   ....[7]....
        /*00bc*/ 	.word	0x00001de0


	//   ....[8]....
        /*00c0*/ 	.word	0x00002bc0


	//   ....[9]....
        /*00c4*/ 	.word	0x00002dd0


	//   ....[10]....
        /*00c8*/ 	.word	0x00002e00


	//   ....[11]....
        /*00cc*/ 	.word	0x00003a50


	//   ....[12]....
        /*00d0*/ 	.word	0x00003c80


	//----- nvinfo : EIATTR_VRC_CTA_INIT_COUNT
	.align		4
.L_43:
        /*00d4*/ 	.byte	0x02, 0x4a
        /*00d6*/ 	.byte	0x80
	.zero		1


	//----- nvinfo : EIATTR_SYSCALL_OFFSETS
	.align		4
        /*00d8*/ 	.byte	0x04, 0x46
        /*00da*/ 	.short	(.L_45 - .L_44)


	//   ....[0]....
.L_44:
        /*00dc*/ 	.word	0x000052f0


	//   ....[1]....
        /*00e0*/ 	.word	0x00005430


	//   ....[2]....
        /*00e4*/ 	.word	0x00005c30


	//   ....[3]....
        /*00e8*/ 	.word	0x000069d0


	//----- nvinfo : EIATTR_MBARRIER_INSTR_OFFSETS
	.align		4
.L_45:
        /*00ec*/ 	.byte	0x04, 0x39
        /*00ee*/ 	.short	(.L_47 - .L_46)


	//   ....[0]....
.L_46:
        /*00f0*/ 	.word	0x000005b0
        /*00f4*/ 	.word	0x000000ff
        /*00f8*/ 	.word	0x00000000
        /*00fc*/ 	.short	0x0100
        /*00fe*/ 	.byte	0x05
	.zero		1


	//   ....[1]....
        /*0100*/ 	.word	0x000005c0
        /*0104*/ 	.word	0x000000ff
        /*0108*/ 	.word	0x00000020
        /*010c*/ 	.short	0x0100
        /*010e*/ 	.byte	0x05
	.zero		1


	//   ....[2]....
        /*0110*/ 	.word	0x000005d0
        /*0114*/ 	.word	0x000000ff
        /*0118*/ 	.word	0x00000008
        /*011c*/ 	.short	0x0100
        /*011e*/ 	.byte	0x05
	.zero		1


	//   ....[3]....
        /*0120*/ 	.word	0x000005e0
        /*0124*/ 	.word	0x000000ff
        /*0128*/ 	.word	0x00000028
        /*012c*/ 	.short	0x0100
        /*012e*/ 	.byte	0x05
	.zero		1


	//   ....[4]....
        /*0130*/ 	.word	0x000005f0
        /*0134*/ 	.word	0x000000ff
        /*0138*/ 	.word	0x00000010
        /*013c*/ 	.short	0x0100
        /*013e*/ 	.byte	0x05
	.zero		1


	//   ....[5]....
        /*0140*/ 	.word	0x00000600
        /*0144*/ 	.word	0x000000ff
        /*0148*/ 	.word	0x00000030
        /*014c*/ 	.short	0x0100
        /*014e*/ 	.byte	0x05
	.zero		1


	//   ....[6]....
        /*0150*/ 	.word	0x00000610
        /*0154*/ 	.word	0x000000ff
        /*0158*/ 	.word	0x00000018
        /*015c*/ 	.short	0x0100
        /*015e*/ 	.byte	0x05
	.zero		1


	//   ....[7]....
        /*0160*/ 	.word	0x00000620
        /*0164*/ 	.word	0x000000ff
        /*0168*/ 	.word	0x00000038
        /*016c*/ 	.short	0x0100
        /*016e*/ 	.byte	0x05
	.zero		1


	//   ....[8]....
        /*0170*/ 	.word	0x00000750
        /*0174*/ 	.word	0x000000ff
        /*0178*/ 	.word	0x00000040
        /*017c*/ 	.short	0x0100
        /*017e*/ 	.byte	0x07
	.zero		1


	//   ....[9]....
        /*0180*/ 	.word	0x00000760
        /*0184*/ 	.word	0x000000ff
        /*0188*/ 	.word	0x00000050
        /*018c*/ 	.short	0x0100
        /*018e*/ 	.byte	0x07
	.zero		1


	//   ....[10]....
        /*0190*/ 	.word	0x00000770
        /*0194*/ 	.word	0x000000ff
        /*0198*/ 	.word	0x00000048
        /*019c*/ 	.short	0x0100
        /*019e*/ 	.byte	0x07
	.zero		1


	//   ....[11]....
        /*01a0*/ 	.word	0x00000780
        /*01a4*/ 	.word	0x000000ff
        /*01a8*/ 	.word	0x00000058
        /*01ac*/ 	.short	0x0100
        /*01ae*/ 	.byte	0x07
	.zero		1


	//   ....[12]....
        /*01b0*/ 	.word	0x00000870
        /*01b4*/ 	.word	0x000000ff
        /*01b8*/ 	.word	0x00000060
        /*01bc*/ 	.short	0x0100
        /*01be*/ 	.byte	0x05
	.zero		1


	//   ....[13]....
        /*01c0*/ 	.word	0x00000880
        /*01c4*/ 	.word	0x000000ff
        /*01c8*/ 	.word	0x00000068
        /*01cc*/ 	.short	0x0100
        /*01ce*/ 	.byte	0x05
	.zero		1


	//   ....[14]....
        /*01d0*/ 	.word	0x000009c0
        /*01d4*/ 	.word	0x000000ff
        /*01d8*/ 	.word	0x00000070
        /*01dc*/ 	.short	0x0100
        /*01de*/ 	.byte	0x05
	.zero		1


	//   ....[15]....
        /*01e0*/ 	.word	0x000009d0
        /*01e4*/ 	.word	0x000000ff
        /*01e8*/ 	.word	0x00000080
        /*01ec*/ 	.short	0x0100
        /*01ee*/ 	.byte	0x05
	.zero		1


	//   ....[16]....
        /*01f0*/ 	.word	0x000009e0
        /*01f4*/ 	.word	0x000000ff
        /*01f8*/ 	.word	0x00000078
        /*01fc*/ 	.short	0x0100
        /*01fe*/ 	.byte	0x05
	.zero		1


	//   ....[17]....
        /*0200*/ 	.word	0x000009f0
        /*0204*/ 	.word	0x000000ff
        /*0208*/ 	.word	0x00000088
        /*020c*/ 	.short	0x0100
        /*020e*/ 	.byte	0x05
	.zero		1


	//   ....[18]....
        /*0210*/ 	.word	0x00000b20
        /*0214*/ 	.word	0x000000ff
        /*0218*/ 	.word	0x00000090
        /*021c*/ 	.short	0x0100
        /*021e*/ 	.byte	0x07
	.zero		1


	//   ....[19]....
        /*0220*/ 	.word	0x00000b30
        /*0224*/ 	.word	0x000000ff
        /*0228*/ 	.word	0x000000b0
        /*022c*/ 	.short	0x0100
        /*022e*/ 	.byte	0x07
	.zero		1


	//   ....[20]....
        /*0230*/ 	.word	0x00000b40
        /*0234*/ 	.word	0x000000ff
        /*0238*/ 	.word	0x00000098
        /*023c*/ 	.short	0x0100
        /*023e*/ 	.byte	0x07
	.zero		1


	//   ....[21]....
        /*0240*/ 	.word	0x00000b50
        /*0244*/ 	.word	0x000000ff
        /*0248*/ 	.word	0x000000b8
        /*024c*/ 	.short	0x0100
        /*024e*/ 	.byte	0x07
	.zero		1


	//   ....[22]....
        /*0250*/ 	.word	0x00000b60
        /*0254*/ 	.word	0x000000ff
        /*0258*/ 	.word	0x000000a0
        /*025c*/ 	.short	0x0100
        /*025e*/ 	.byte	0x07
	.zero		1


	//   ....[23]....
        /*0260*/ 	.word	0x00000b70
        /*0264*/ 	.word	0x000000ff
        /*0268*/ 	.word	0x000000c0
        /*026c*/ 	.short	0x0100
        /*026e*/ 	.byte	0x07
	.zero		1


	//   ....[24]....
        /*0270*/ 	.word	0x00000b80
        /*0274*/ 	.word	0x000000ff
        /*0278*/ 	.word	0x000000a8
        /*027c*/ 	.short	0x0100
        /*027e*/ 	.byte	0x07
	.zero		1


	//   ....[25]....
        /*0280*/ 	.word	0x00000b90
        /*0284*/ 	.word	0x000000ff
        /*0288*/ 	.word	0x000000c8
        /*028c*/ 	.short	0x0100
        /*028e*/ 	.byte	0x07
	.zero		1


	//   ....[26]....
        /*0290*/ 	.word	0x00000c80
        /*0294*/ 	.word	0x000000ff
        /*0298*/ 	.word	0x000000d0
        /*029c*/ 	.short	0x0100
        /*029e*/ 	.byte	0x05
	.zero		1


	//   ....[27]....
        /*02a0*/ 	.word	0x00000c90
        /*02a4*/ 	.word	0x000000ff
        /*02a8*/ 	.word	0x000000e0
        /*02ac*/ 	.short	0x0100
        /*02ae*/ 	.byte	0x05
	.zero		1


	//   ....[28]....
        /*02b0*/ 	.word	0x00000ca0
        /*02b4*/ 	.word	0x000000ff
        /*02b8*/ 	.word	0x000000d8
        /*02bc*/ 	.short	0x0100
        /*02be*/ 	.byte	0x05
	.zero		1


	//   ....[29]....
        /*02c0*/ 	.word	0x00000cb0
        /*02c4*/ 	.word	0x000000ff
        /*02c8*/ 	.word	0x000000e8
        /*02cc*/ 	.short	0x0100
        /*02ce*/ 	.byte	0x05
	.zero		1


	//   ....[30]....
        /*02d0*/ 	.word	0x00001580
        /*02d4*/ 	.word	0x00000003
        /*02d8*/ 	.word	0x000000e0
        /*02dc*/ 	.short	0x010a
        /*02de*/ 	.byte	0xff
	.zero		1


	//   ....[31]....
        /*02e0*/ 	.word	0x000015b0
        /*02e4*/ 	.word	0x00000003
        /*02e8*/ 	.word	0x000000d0
        /*02ec*/ 	.short	0x0101
        /*02ee*/ 	.byte	0xff
	.zero		1


	//   ....[32]....
        /*02f0*/ 	.word	0x00001680
        /*02f4*/ 	.word	0x000000ff
        /*02f8*/ 	.word	0x00000020
        /*02fc*/ 	.short	0x010a
        /*02fe*/ 	.byte	0x08
	.zero		1


	//   ....[33]....
        /*0300*/ 	.word	0x00001720
        /*0304*/ 	.word	0x000000ff
        /*0308*/ 	.word	0x00000020
        /*030c*/ 	.short	0x010a
        /*030e*/ 	.byte	0x21
	.zero		1


	//   ....[34]....
        /*0310*/ 	.word	0x00001870
        /*0314*/ 	.word	0x000000ff
        /*0318*/ 	.word	0x00000020
        /*031c*/ 	.short	0x010a
        /*031e*/ 	.byte	0x08
	.zero		1


	//   ....[35]....
        /*0320*/ 	.word	0x00001a40
        /*0324*/ 	.word	0x000000ff
        /*0328*/ 	.word	0x00000068
        /*032c*/ 	.short	0x0101
        /*032e*/ 	.byte	0x04
	.zero		1


	//   ....[36]....
        /*0330*/ 	.word	0x00001a60
        /*0334*/ 	.word	0x000000ff
        /*0338*/ 	.word	0x00000020
        /*033c*/ 	.short	0x010a
        /*033e*/ 	.byte	0x08
	.zero		1


	//   ....[37]....
        /*0340*/ 	.word	0x00001ae0
        /*0344*/ 	.word	0x000000ff
        /*0348*/ 	.word	0x00000020
        /*034c*/ 	.short	0x010a
        /*034e*/ 	.byte	0x21
	.zero		1


	//   ....[38]....
        /*0350*/ 	.word	0x00001c30
        /*0354*/ 	.word	0x000000ff
        /*0358*/ 	.word	0x00000020
        /*035c*/ 	.short	0x010a
        /*035e*/ 	.byte	0x08
	.zero		1


	//   ....[39]....
        /*0360*/ 	.word	0x00001e10
        /*0364*/ 	.word	0x00000002
        /*0368*/ 	.word	0x00000070
        /*036c*/ 	.short	0x010a
        /*036e*/ 	.byte	0xff
	.zero		1


	//   ....[40]....
        /*0370*/ 	.word	0x00001ed0
        /*0374*/ 	.word	0x00000002
        /*0378*/ 	.word	0x00000000
        /*037c*/ 	.short	0x0101
        /*037e*/ 	.byte	0xff
	.zero		1


	//   ....[41]....
        /*0380*/ 	.word	0x00002430
        /*0384*/ 	.word	0x000000ff
        /*0388*/ 	.word	0x00000000
        /*038c*/ 	.short	0x010a
        /*038e*/ 	.byte	0x05
	.zero		1


	//   ....[42]....
        /*0390*/ 	.word	0x000024c0
        /*0394*/ 	.word	0x000000ff
        /*0398*/ 	.word	0x00000000
        /*039c*/ 	.short	0x010a
        /*039e*/ 	.byte	0x05
	.zero		1


	//   ....[43]....
        /*03a0*/ 	.word	0x00002550
        /*03a4*/ 	.word	0x000000ff
        /*03a8*/ 	.word	0x00000000
        /*03ac*/ 	.short	0x010a
        /*03ae*/ 	.byte	0x05
	.zero		1


	//   ....[44]....
        /*03b0*/ 	.word	0x000025f0
        /*03b4*/ 	.word	0x00000000
        /*03b8*/ 	.word	0x00000000
        /*03bc*/ 	.short	0x010a
        /*03be*/ 	.byte	0xff
	.zero		1


	//   ....[45]....
        /*03c0*/ 	.word	0x00002710
        /*03c4*/ 	.word	0x00000000
        /*03c8*/ 	.word	0x000000d0
        /*03cc*/ 	.short	0x010a
        /*03ce*/ 	.byte	0xff
	.zero		1


	//   ....[46]....
        /*03d0*/ 	.word	0x00002770
        /*03d4*/ 	.word	0x00000004
        /*03d8*/ 	.word	0x00000000
        /*03dc*/ 	.short	0x0101
        /*03de*/ 	.byte	0xff
	.zero		1


	//   ....[47]....
        /*03e0*/ 	.word	0x00002790
        /*03e4*/ 	.word	0x000000ff
        /*03e8*/ 	.word	0x00000080
        /*03ec*/ 	.short	0x010a
        /*03ee*/ 	.byte	0x05
	.zero		1


	//   ....[48]....
        /*03f0*/ 	.word	0x000028b0
        /*03f4*/ 	.word	0x00000000
        /*03f8*/ 	.word	0x00000070
        /*03fc*/ 	.short	0x010a
        /*03fe*/ 	.byte	0xff
	.zero		1


	//   ....[49]....
        /*0400*/ 	.word	0x000029c0
        /*0404*/ 	.word	0x00000000
        /*0408*/ 	.word	0x00000000
        /*040c*/ 	.short	0x0101
        /*040e*/ 	.byte	0xff
	.zero		1


	//   ....[50]....
        /*0410*/ 	.word	0x00002a50
        /*0414*/ 	.word	0x000000ff
        /*0418*/ 	.word	0x00000080
        /*041c*/ 	.short	0x0106
        /*041e*/ 	.byte	0x05
	.zero		1


	//   ....[51]....
        /*0420*/ 	.word	0x00002a70
        /*0424*/ 	.word	0x000000ff
        /*0428*/ 	.word	0x00000080
        /*042c*/ 	.short	0x010a
        /*042e*/ 	.byte	0x05
	.zero		1


	//   ....[52]....
        /*0430*/ 	.word	0x00002b00
        /*0434*/ 	.word	0x000000ff
        /*0438*/ 	.word	0x00000080
        /*043c*/ 	.short	0x0106
        /*043e*/ 	.byte	0x04
	.zero		1


	//   ....[53]....
        /*0440*/ 	.word	0x00002b40
        /*0444*/ 	.word	0x00000000
        /*0448*/ 	.word	0x00000080
        /*044c*/ 	.short	0x010a
        /*044e*/ 	.byte	0xff
	.zero		1


	//   ....[54]....
        /*0450*/ 	.word	0x00003100
        /*0454*/ 	.word	0x00000000
        /*0458*/ 	.word	0x00000070
        /*045c*/ 	.short	0x010a
        /*045e*/ 	.byte	0xff
	.zero		1


	//   ....[55]....
        /*0460*/ 	.word	0x00003210
        /*0464*/ 	.word	0x00000003
        /*0468*/ 	.word	0x00000000
        /*046c*/ 	.short	0x0101
        /*046e*/ 	.byte	0xff
	.zero		1


	//   ....[56]....
        /*0470*/ 	.word	0x00003220
        /*0474*/ 	.word	0x000000ff
        /*0478*/ 	.word	0x00000000
        /*047c*/ 	.short	0x010a
        /*047e*/ 	.byte	0x07
	.zero		1


	//   ....[57]....
        /*0480*/ 	.word	0x000032a0
        /*0484*/ 	.word	0x000000ff
        /*0488*/ 	.word	0x000000b0
        /*048c*/ 	.short	0x010a
        /*048e*/ 	.byte	0x06
	.zero		1


	//   ....[58]....
        /*0490*/ 	.word	0x00003370
        /*0494*/ 	.word	0x000000ff
        /*0498*/ 	.word	0x00000000
        /*049c*/ 	.short	0x010a
        /*049e*/ 	.byte	0x0b
	.zero		1


	//   ....[59]....
        /*04a0*/ 	.word	0x000034a0
        /*04a4*/ 	.word	0x000000ff
        /*04a8*/ 	.word	0x00000000
        /*04ac*/ 	.short	0x010a
        /*04ae*/ 	.byte	0x22
	.zero		1


	//   ....[60]....
        /*04b0*/ 	.word	0x00003880
        /*04b4*/ 	.word	0x000000ff
        /*04b8*/ 	.word	0x00000000
        /*04bc*/ 	.short	0x010a
        /*04be*/ 	.byte	0x06
	.zero		1


	//   ....[61]....
        /*04c0*/ 	.word	0x00003910
        /*04c4*/ 	.word	0x000000ff
        /*04c8*/ 	.word	0x00000000
        /*04cc*/ 	.short	0x010a
        /*04ce*/ 	.byte	0x06
	.zero		1


	//   ....[62]....
        /*04d0*/ 	.word	0x000039a0
        /*04d4*/ 	.word	0x000000ff
        /*04d8*/ 	.word	0x00000000
        /*04dc*/ 	.short	0x010a
        /*04de*/ 	.byte	0x06
	.zero		1


	//   ....[63]....
        /*04e0*/ 	.word	0x00003a30
        /*04e4*/ 	.word	0x000000ff
        /*04e8*/ 	.word	0x00000000
        /*04ec*/ 	.short	0x010a
        /*04ee*/ 	.byte	0x07
	.zero		1


	//   ....[64]....
        /*04f0*/ 	.word	0x00003e90
        /*04f4*/ 	.word	0x00000000
        /*04f8*/ 	.word	0x00000070
        /*04fc*/ 	.short	0x010a
        /*04fe*/ 	.byte	0xff
	.zero		1


	//   ....[65]....
        /*0500*/ 	.word	0x00003f50
        /*0504*/ 	.word	0x00000000
        /*0508*/ 	.word	0x00000000
        /*050c*/ 	.short	0x0101
        /*050e*/ 	.byte	0xff
	.zero		1


	//   ....[66]....
        /*0510*/ 	.word	0x00004270
        /*0514*/ 	.word	0x000000ff
        /*0518*/ 	.word	0x00000068
        /*051c*/ 	.short	0x010a
        /*051e*/ 	.byte	0x07
	.zero		1


	//   ....[67]....
        /*0520*/ 	.word	0x00004460
        /*0524*/ 	.word	0x000000ff
        /*0528*/ 	.word	0x00000050
        /*052c*/ 	.short	0x010a
        /*052e*/ 	.byte	0x07
	.zero		1


	//   ....[68]....
        /*0530*/ 	.word	0x00004630
        /*0534*/ 	.word	0x000000ff
        /*0538*/ 	.word	0x00000040
        /*053c*/ 	.short	0x010b
        /*053e*/ 	.byte	0x07
	.zero		1


	//   ....[69]....
        /*0540*/ 	.word	0x000046a0
        /*0544*/ 	.word	0x000000ff
        /*0548*/ 	.word	0x00000000
        /*054c*/ 	.short	0x0101
        /*054e*/ 	.byte	0x08
	.zero		1


	//   ....[70]....
        /*0550*/ 	.word	0x000046d0
        /*0554*/ 	.word	0x000000ff
        /*0558*/ 	.word	0x00000058
        /*055c*/ 	.short	0x010a
        /*055e*/ 	.byte	0x07
	.zero		1


	//   ....[71]....
        /*0560*/ 	.word	0x000048e0
        /*0564*/ 	.word	0x000000ff
        /*0568*/ 	.word	0x00000048
        /*056c*/ 	.short	0x010b
        /*056e*/ 	.byte	0x07
	.zero		1


	//   ....[72]....
        /*0570*/ 	.word	0x00004900
        /*0574*/ 	.word	0x000000ff
        /*0578*/ 	.word	0x00000000
        /*057c*/ 	.short	0x0101
        /*057e*/ 	.byte	0x0d
	.zero		1


	//   ....[73]....
        /*0580*/ 	.word	0x00004930
        /*0584*/ 	.word	0x000000ff
        /*0588*/ 	.word	0x00000050
        /*058c*/ 	.short	0x010a
        /*058e*/ 	.byte	0x07
	.zero		1


	//   ....[74]....
        /*0590*/ 	.word	0x00004970
        /*0594*/ 	.word	0x00000000
        /*0598*/ 	.word	0x00000058
        /*059c*/ 	.short	0x010a
        /*059e*/ 	.byte	0xff
	.zero		1


	//   ....[75]....
        /*05a0*/ 	.word	0x00004cc0
        /*05a4*/ 	.word	0x00000000
        /*05a8*/ 	.word	0x00000070
        /*05ac*/ 	.short	0x010a
        /*05ae*/ 	.byte	0xff
	.zero		1


	//   ....[76]....
        /*05b0*/ 	.word	0x00004dd0
        /*05b4*/ 	.word	0x00000000
        /*05b8*/ 	.word	0x00000000
        /*05bc*/ 	.short	0x0101
        /*05be*/ 	.byte	0xff
	.zero		1


	//   ....[77]....
        /*05c0*/ 	.word	0x00005820
        /*05c4*/ 	.word	0x00000000
        /*05c8*/ 	.word	0x00000040
        /*05cc*/ 	.short	0x010a
        /*05ce*/ 	.byte	0xff
	.zero		1


	//   ....[78]....
        /*05d0*/ 	.word	0x00005890
        /*05d4*/ 	.word	0x0000006c
        /*05d8*/ 	.word	0x00000090
        /*05dc*/ 	.short	0x010a
        /*05de*/ 	.byte	0xff
	.zero		1


	//   ....[79]....
        /*05e0*/ 	.word	0x00005970
        /*05e4*/ 	.word	0x00000000
        /*05e8*/ 	.word	0x00000040
        /*05ec*/ 	.short	0x010a
        /*05ee*/ 	.byte	0xff
	.zero		1


	//   ....[80]....
        /*05f0*/ 	.word	0x00005a90
        /*05f4*/ 	.word	0x00000000
        /*05f8*/ 	.word	0x00000000
        /*05fc*/ 	.short	0x0101
        /*05fe*/ 	.byte	0xff
	.zero		1


	//   ....[81]....
        /*0600*/ 	.word	0x00005b10
        /*0604*/ 	.word	0x0000006c
        /*0608*/ 	.word	0x00000090
        /*060c*/ 	.short	0x010a
        /*060e*/ 	.byte	0xff
	.zero		1


	//   ....[82]....
        /*0610*/ 	.word	0x00006680
        /*0614*/ 	.word	0x0000004b
        /*0618*/ 	.word	0x00000040
        /*061c*/ 	.short	0x010a
        /*061e*/ 	.byte	0xff
	.zero		1


	//   ....[83]....
        /*0620*/ 	.word	0x00006730
        /*0624*/ 	.word	0x0000004b
        /*0628*/ 	.word	0x00000040
        /*062c*/ 	.short	0x010a
        /*062e*/ 	.byte	0xff
	.zero		1


	//   ....[84]....
        /*0630*/ 	.word	0x00006850
        /*0634*/ 	.word	0x00000000
        /*0638*/ 	.word	0x00000000
        /*063c*/ 	.short	0x0101
        /*063e*/ 	.byte	0xff
	.zero		1


	//   ....[85]....
        /*0640*/ 	.word	0x00006c00
        /*0644*/ 	.word	0x000000ff
        /*0648*/ 	.word	0x00000000
        /*064c*/ 	.short	0x0101
        /*064e*/ 	.byte	0x05
	.zero		1


	//   ....[86]....
        /*0650*/ 	.word	0x00007540
        /*0654*/ 	.word	0x00000003
        /*0658*/ 	.word	0x000000e0
        /*065c*/ 	.short	0x010a
        /*065e*/ 	.byte	0xff
	.zero		1


	//   ....[87]....
        /*0660*/ 	.word	0x000075a0
        /*0664*/ 	.word	0x00000002
        /*0668*/ 	.word	0x00000020
        /*066c*/ 	.short	0x010a
        /*066e*/ 	.byte	0xff
	.zero		1


	//   ....[88]....
        /*0670*/ 	.word	0x00007600
        /*0674*/ 	.word	0x00000002
        /*0678*/ 	.word	0x00000020
        /*067c*/ 	.short	0x010a
        /*067e*/ 	.byte	0xff
	.zero		1


	//   ....[89]....
        /*0680*/ 	.word	0x00007650
        /*0684*/ 	.word	0x00000002
        /*0688*/ 	.word	0x00000070
        /*068c*/ 	.short	0x010a
        /*068e*/ 	.byte	0xff
	.zero		1


	//   ....[90]....
        /*0690*/ 	.word	0x000076b0
        /*0694*/ 	.word	0x00000000
        /*0698*/ 	.word	0x00000000
        /*069c*/ 	.short	0x010a
        /*069e*/ 	.byte	0xff
	.zero		1


	//   ....[91]....
        /*06a0*/ 	.word	0x00007710
        /*06a4*/ 	.word	0x00000000
        /*06a8*/ 	.word	0x00000000
        /*06ac*/ 	.short	0x010a
        /*06ae*/ 	.byte	0xff
	.zero		1


	//   ....[92]....
        /*06b0*/ 	.word	0x00007770
        /*06b4*/ 	.word	0x00000000
        /*06b8*/ 	.word	0x00000000
        /*06bc*/ 	.short	0x010a
        /*06be*/ 	.byte	0xff
	.zero		1


	//   ....[93]....
        /*06c0*/ 	.word	0x000077c0
        /*06c4*/ 	.word	0x00000000
        /*06c8*/ 	.word	0x000000d0
        /*06cc*/ 	.short	0x010a
        /*06ce*/ 	.byte	0xff
	.zero		1


	//   ....[94]....
        /*06d0*/ 	.word	0x00007820
        /*06d4*/ 	.word	0x00000000
        /*06d8*/ 	.word	0x00000080
        /*06dc*/ 	.short	0x010a
        /*06de*/ 	.byte	0xff
	.zero		1


	//   ....[95]....
        /*06e0*/ 	.word	0x00007870
        /*06e4*/ 	.word	0x00000000
        /*06e8*/ 	.word	0x00000070
        /*06ec*/ 	.short	0x010a
        /*06ee*/ 	.byte	0xff
	.zero		1


	//   ....[96]....
        /*06f0*/ 	.word	0x000078d0
        /*06f4*/ 	.word	0x00000000
        /*06f8*/ 	.word	0x00000080
        /*06fc*/ 	.short	0x010a
        /*06fe*/ 	.byte	0xff
	.zero		1


	//   ....[97]....
        /*0700*/ 	.word	0x00007920
        /*0704*/ 	.word	0x00000000
        /*0708*/ 	.word	0x00000070
        /*070c*/ 	.short	0x010a
        /*070e*/ 	.byte	0xff
	.zero		1


	//   ....[98]....
        /*0710*/ 	.word	0x00007980
        /*0714*/ 	.word	0x00000003
        /*0718*/ 	.word	0x000000b0
        /*071c*/ 	.short	0x010a
        /*071e*/ 	.byte	0xff
	.zero		1


	//   ....[99]....
        /*0720*/ 	.word	0x000079e0
        /*0724*/ 	.word	0x00000000
        /*0728*/ 	.word	0x00000000
        /*072c*/ 	.short	0x010a
        /*072e*/ 	.byte	0xff
	.zero		1


	//   ....[100]....
        /*0730*/ 	.word	0x00007a40
        /*0734*/ 	.word	0x00000000
        /*0738*/ 	.word	0x00000000
        /*073c*/ 	.short	0x010a
        /*073e*/ 	.byte	0xff
	.zero		1


	//   ....[101]....
        /*0740*/ 	.word	0x00007aa0
        /*0744*/ 	.word	0x00000000
        /*0748*/ 	.word	0x00000000
        /*074c*/ 	.short	0x010a
        /*074e*/ 	.byte	0xff
	.zero		1


	//   ....[102]....
        /*0750*/ 	.word	0x00007b00
        /*0754*/ 	.word	0x00000000
        /*0758*/ 	.word	0x00000000
        /*075c*/ 	.short	0x010a
        /*075e*/ 	.byte	0xff
	.zero		1


	//   ....[103]....
        /*0760*/ 	.word	0x00007b60
        /*0764*/ 	.word	0x00000000
        /*0768*/ 	.word	0x00000000
        /*076c*/ 	.short	0x010a
        /*076e*/ 	.byte	0xff
	.zero		1


	//   ....[104]....
        /*0770*/ 	.word	0x00007bb0
        /*0774*/ 	.word	0x00000000
        /*0778*/ 	.word	0x00000070
        /*077c*/ 	.short	0x010a
        /*077e*/ 	.byte	0xff
	.zero		1


	//   ....[105]....
        /*0780*/ 	.word	0x00007c10
        /*0784*/ 	.word	0x00000000
        /*0788*/ 	.word	0x00000068
        /*078c*/ 	.short	0x010a
        /*078e*/ 	.byte	0xff
	.zero		1


	//   ....[106]....
        /*0790*/ 	.word	0x00007c70
        /*0794*/ 	.word	0x00000003
        /*0798*/ 	.word	0x00000050
        /*079c*/ 	.short	0x010a
        /*079e*/ 	.byte	0xff
	.zero		1


	//   ....[107]....
        /*07a0*/ 	.word	0x00007cd0
        /*07a4*/ 	.word	0x00000003
        /*07a8*/ 	.word	0x00000058
        /*07ac*/ 	.short	0x010a
        /*07ae*/ 	.byte	0xff
	.zero		1


	//   ....[108]....
        /*07b0*/ 	.word	0x00007d30
        /*07b4*/ 	.word	0x00000000
        /*07b8*/ 	.word	0x00000050
        /*07bc*/ 	.short	0x010a
        /*07be*/ 	.byte	0xff
	.zero		1


	//   ....[109]....
        /*07c0*/ 	.word	0x00007d80
        /*07c4*/ 	.word	0x00000000
        /*07c8*/ 	.word	0x00000070
        /*07cc*/ 	.short	0x010a
        /*07ce*/ 	.byte	0xff
	.zero		1


	//   ....[110]....
        /*07d0*/ 	.word	0x00007dd0
        /*07d4*/ 	.word	0x00000000
        /*07d8*/ 	.word	0x00000040
        /*07dc*/ 	.short	0x010a
        /*07de*/ 	.byte	0xff
	.zero		1


	//   ....[111]....
        /*07e0*/ 	.word	0x00007e20
        /*07e4*/ 	.word	0x0000006c
        /*07e8*/ 	.word	0x00000090
        /*07ec*/ 	.short	0x010a
        /*07ee*/ 	.byte	0xff
	.zero		1


	//   ....[112]....
        /*07f0*/ 	.word	0x00007e70
        /*07f4*/ 	.word	0x0000004b
        /*07f8*/ 	.word	0x00000040
        /*07fc*/ 	.short	0x010a
        /*07fe*/ 	.byte	0xff
	.zero		1


	//----- nvinfo : EIATTR_NUM_MBARRIERS
	.align		4
.L_47:
        /*0800*/ 	.byte	0x03, 0x38
        /*0802*/ 	.short	0x001e


	//----- nvinfo : EIATTR_EXIT_INSTR_OFFSETS
	.align		4
        /*0804*/ 	.byte	0x04, 0x1c
        /*0806*/ 	.short	(.L_49 - .L_48)


	//   ....[0]....
.L_48:
        /*0808*/ 	.word	0x00002620


	//   ....[1]....
        /*080c*/ 	.word	0x00002b10


	//   ....[2]....
        /*0810*/ 	.word	0x00002b70


	//   ....[3]....
        /*0814*/ 	.word	0x00003c90


	//   ....[4]....
        /*0818*/ 	.word	0x000049a0


	//   ....[5]....
        /*081c*/ 	.word	0x000049e0


	//   ....[6]....
        /*0820*/ 	.word	0x00007530


	//----- nvinfo : EIATTR_MAX_THREADS
	.align		4
.L_49:
        /*0824*/ 	.byte	0x04, 0x05
        /*0826*/ 	.short	(.L_51 - .L_50)
.L_50:
        /*0828*/ 	.word	0x00000100
        /*082c*/ 	.word	0x00000001
        /*0830*/ 	.word	0x00000001


	//----- nvinfo : EIATTR_CRS_STACK_SIZE
	.align		4
.L_51:
        /*0834*/ 	.byte	0x04, 0x1e
        /*0836*/ 	.short	(.L_53 - .L_52)
.L_52:
        /*0838*/ 	.word	0x00000000


	//----- nvinfo : EIATTR_CBANK_PARAM_SIZE
	.align		4
.L_53:
        /*083c*/ 	.byte	0x03, 0x19
        /*083e*/ 	.short	0x0800


	//----- nvinfo : EIATTR_PARAM_CBANK
	.align		4
        /*0840*/ 	.byte	0x04, 0x0a
        /*0842*/ 	.short	(.L_55 - .L_54)
	.align		4
.L_54:
        /*0844*/ 	.word	index@(.nv.constant0._ZN7cutlass13device_kernelINS_4gemm6kernel13GemmUniversalIN4cute5tupleIJiiiiEEENS1_10collective13CollectiveMmaINS1_35MainloopSm100TmaUmmaWarpSpecializedILi4ELi2ELi4ENS5_IJNS4_1CILi1EEESB_SB_EEEEENS5_IJNSA_ILi64EEENSA_ILi128EEENSA_ILi256EEEEEEaNS5_IJlSB_lEEEaSI_NS4_8TiledMMAINS4_8MMA_AtomIJNS4_15SM100_MMA_S8_SSIaaiLi64ELi128ELNS4_4UMMA5MajorE0ELSN_0ELNSM_8SaturateE0EEEEEENS4_6LayoutISC_NS5_IJNSA_ILi0EEESS_SS_EEEEENS5_IJNS4_10UnderscoreESV_SV_EEEEENS4_13SM90_TMA_LOADENS4_14ComposedLayoutINS4_7SwizzleILi3ELi4ELi3EEENS4_18smem_ptr_flag_bitsILi8EEENSR_INS5_IJNSA_ILi8EEESF_EEENS5_IJSF_SB_EEEEEEEvNS4_8identityESY_S18_vS19_EENS_8epilogue10collective18CollectiveEpilogueINS1B_23Sm100TmaWarpSpecializedILi2ELi2ELi32ELb0ELb0EEEJSH_NS5_IJNSR_ISE_SB_EES1G_EEEaSI_aSI_NS1B_6fusion15FusionCallbacksIS1F_NS1I_17LinearCombinationIaiaiLNS_15FloatRoundStyleE2EEESH_S1H_JEEENS4_5SM1004TMEM4LOAD26SM100_TMEM_LOAD_16dp32b32xESY_NSZ_INS10_ILi2ELi4ELi3EEES13_NSR_INS5_IJS14_SE_EEENS5_IJSE_SB_EEEEEEENS4_39AutoVectorizingCopyWithAssumedAlignmentILi128EEENS4_14SM90_TMA_STOREES1W_S1Y_S1Y_EEEvvEEEEvNT_6ParamsE)
        /*0848*/ 	.short	0x0380
        /*084a*/ 	.short	0x0800


	//----- nvinfo : EIATTR_SW_WAR
	.align		4
.L_55:
        /*084c*/ 	.byte	0x04, 0x36
        /*084e*/ 	.short	(.L_57 - .L_56)
.L_56:
        /*0850*/ 	.word	0x00000008
.L_57:


//--------------------- .nv.callgraph             --------------------------
	.section	.nv.callgraph,"",@"SHT_CUDA_CALLGRAPH"
	.align	4
	.sectionentsize	8
	.align		4
        /*0000*/ 	.word	0x00000000
	.align		4
        /*0004*/ 	.word	0xffffffff
	.align		4
        /*0008*/ 	.word	index@(_ZN7cutlass13device_kernelINS_4gemm6kernel13GemmUniversalIN4cute5tupleIJiiiiEEENS1_10collective13CollectiveMmaINS1_35MainloopSm100TmaUmmaWarpSpecializedILi4ELi2ELi4ENS5_IJNS4_1CILi1EEESB_SB_EEEEENS5_IJNSA_ILi64EEENSA_ILi128EEENSA_ILi256EEEEEEaNS5_IJlSB_lEEEaSI_NS4_8TiledMMAINS4_8MMA_AtomIJNS4_15SM100_MMA_S8_SSIaaiLi64ELi128ELNS4_4UMMA5MajorE0ELSN_0ELNSM_8SaturateE0EEEEEENS4_6LayoutISC_NS5_IJNSA_ILi0EEESS_SS_EEEEENS5_IJNS4_10UnderscoreESV_SV_EEEEENS4_13SM90_TMA_LOADENS4_14ComposedLayoutINS4_7SwizzleILi3ELi4ELi3EEENS4_18smem_ptr_flag_bitsILi8EEENSR_INS5_IJNSA_ILi8EEESF_EEENS5_IJSF_SB_EEEEEEEvNS4_8identityESY_S18_vS19_EENS_8epilogue10collective18CollectiveEpilogueINS1B_23Sm100TmaWarpSpecializedILi2ELi2ELi32ELb0ELb0EEEJSH_NS5_IJNSR_ISE_SB_EES1G_EEEaSI_aSI_NS1B_6fusion15FusionCallbacksIS1F_NS1I_17LinearCombinationIaiaiLNS_15FloatRoundStyleE2EEESH_S1H_JEEENS4_5SM1004TMEM4LOAD26SM100_TMEM_LOAD_16dp32b32xESY_NSZ_INS10_ILi2ELi4ELi3EEES13_NSR_INS5_IJS14_SE_EEENS5_IJSE_SB_EEEEEEENS4_39AutoVectorizingCopyWithAssumedAlignmentILi128EEENS4_14SM90_TMA_STOREES1W_S1Y_S1Y_EEEvvEEEEvNT_6ParamsE)
	.align		4
        /*000c*/ 	.word	index@(__assertfail)
	.align		4
        /*0010*/ 	.word	0x00000000
	.align		4
        /*0014*/ 	.word	0xfffffffe
	.align		4
        /*0018*/ 	.word	0x00000000
	.align		4
        /*001c*/ 	.word	0xfffffffd
	.align		4
        /*0020*/ 	.word	0x00000000
	.align		4
        /*0024*/ 	.word	0xfffffffc


//--------------------- .nv.constant4             --------------------------
	.section	.nv.constant4,"a",@progbits
	.align	8
	.align		8
.nv.constant4:
        /*0000*/ 	.dword	__assertfail
	.align		8
        /*0008*/ 	.dword	__unnamed_1
	.align		8
        /*0010*/ 	.dword	__unnamed_2
	.align		8
        /*0018*/ 	.dword	_ZN40_INTERNAL_05eaeb5b_4_k_cu_8cae31bb_254954cuda3std3__45__cpo5beginE
	.align		8
        /*0020*/ 	.dword	_ZN40_INTERNAL_05eaeb5b_4_k_cu_8cae31bb_254954cuda3std3__45__cpo3endE
	.align		8
        /*0028*/ 	.dword	_ZN40_INTERNAL_05eaeb5b_4_k_cu_8cae31bb_254954cuda3std3__45__cpo6cbeginE
	.align		8
        /*0030*/ 	.dword	_ZN40_INTERNAL_05eaeb5b_4_k_cu_8cae31bb_254954cuda3std3__45__cpo4cendE
	.align		8
        /*0038*/ 	.dword	_ZN40_INTERNAL_05eaeb5b_4_k_cu_8cae31bb_254954cuda3std3__442_GLOBAL__N__05eaeb5b_4_k_cu_8cae31bb_254956ignoreE
	.align		8
        /*0040*/ 	.dword	_ZN40_INTERNAL_05eaeb5b_4_k_cu_8cae31bb_254954cuda3std3__419piecewise_constructE
	.align		8
        /*0048*/ 	.dword	_ZN40_INTERNAL_05eaeb5b_4_k_cu_8cae31bb_254954cuda3std3__48in_placeE
	.align		8
        /*0050*/ 	.dword	_ZN40_INTERNAL_05eaeb5b_4_k_cu_8cae31bb_254954cuda3std6ranges3__45__cpo4swapE
	.align		8
        /*0058*/ 	.dword	_ZN40_INTERNAL_05eaeb5b_4_k_cu_8cae31bb_254954cuda3std6ranges3__45__cpo9iter_moveE
	.align		8
        /*0060*/ 	.dword	_ZN40_INTERNAL_05eaeb5b_4_k_cu_8cae31bb_254954cute7productE
	.align		8
        /*0068*/ 	.dword	_ZN40_INTERNAL_05eaeb5b_4_k_cu_8cae31bb_254954cute1_E
	.align		8
        /*0070*/ 	.dword	$str$25
	.align		8
        /*0078*/ 	.dword	$str$26
	.align		8
        /*0080*/ 	.dword	$str$27
	.align		8
        /*0088*/ 	.dword	$str$28


//--------------------- .text._ZN7cutlass13device_kernelINS_4gemm6kernel13GemmUniversalIN4cute5tupleIJiiiiEEENS1_10collective13CollectiveMmaINS1_35MainloopSm100TmaUmmaWarpSpecializedILi4ELi2ELi4ENS5_IJNS4_1CILi1EEESB_SB_EEEEENS5_IJNSA_ILi64EEENSA_ILi128EEENSA_ILi256EEEEEEaNS5_IJlSB_lEEEaSI_NS4_8TiledMMAINS4_8MMA_AtomIJNS4_15SM100_MMA_S8_SSIaaiLi64ELi128ELNS4_4UMMA5MajorE0ELSN_0ELNSM_8SaturateE0EEEEEENS4_6LayoutISC_NS5_IJNSA_ILi0EEESS_SS_EEEEENS5_IJNS4_10UnderscoreESV_SV_EEEEENS4_13SM90_TMA_LOADENS4_14ComposedLayoutINS4_7SwizzleILi3ELi4ELi3EEENS4_18smem_ptr_flag_bitsILi8EEENSR_INS5_IJNSA_ILi8EEESF_EEENS5_IJSF_SB_EEEEEEEvNS4_8identityESY_S18_vS19_EENS_8epilogue10collective18CollectiveEpilogueINS1B_23Sm100TmaWarpSpecializedILi2ELi2ELi32ELb0ELb0EEEJSH_NS5_IJNSR_ISE_SB_EES1G_EEEaSI_aSI_NS1B_6fusion15FusionCallbacksIS1F_NS1I_17LinearCombinationIaiaiLNS_15FloatRoundStyleE2EEESH_S1H_JEEENS4_5SM1004TMEM4LOAD26SM100_TMEM_LOAD_16dp32b32xESY_NSZ_INS10_ILi2ELi4ELi3EEES13_NSR_INS5_IJS14_SE_EEENS5_IJSE_SB_EEEEEEENS4_39AutoVectorizingCopyWithAssumedAlignmentILi128EEENS4_14SM90_TMA_STOREES1W_S1Y_S1Y_EEEvvEEEEvNT_6ParamsE --------------------------
	.section	.text._ZN7cutlass13device_kernelINS_4gemm6kernel13GemmUniversalIN4cute5tupleIJiiiiEEENS1_10collective13CollectiveMmaINS1_35MainloopSm100TmaUmmaWarpSpecializedILi4ELi2ELi4ENS5_IJNS4_1CILi1EEESB_SB_EEEEENS5_IJNSA_ILi64EEENSA_ILi128EEENSA_ILi256EEEEEEaNS5_IJlSB_lEEEaSI_NS4_8TiledMMAINS4_8MMA_AtomIJNS4_15SM100_MMA_S8_SSIaaiLi64ELi128ELNS4_4UMMA5MajorE0ELSN_0ELNSM_8SaturateE0EEEEEENS4_6LayoutISC_NS5_IJNSA_ILi0EEESS_SS_EEEEENS5_IJNS4_10UnderscoreESV_SV_EEEEENS4_13SM90_TMA_LOADENS4_14ComposedLayoutINS4_7SwizzleILi3ELi4ELi3EEENS4_18smem_ptr_flag_bitsILi8EEENSR_INS5_IJNSA_ILi8EEESF_EEENS5_IJSF_SB_EEEEEEEvNS4_8identityESY_S18_vS19_EENS_8epilogue10collective18CollectiveEpilogueINS1B_23Sm100TmaWarpSpecializedILi2ELi2ELi32ELb0ELb0EEEJSH_NS5_IJNSR_ISE_SB_EES1G_EEEaSI_aSI_NS1B_6fusion15FusionCallbacksIS1F_NS1I_17LinearCombinationIaiaiLNS_15FloatRoundStyleE2EEESH_S1H_JEEENS4_5SM1004TMEM4LOAD26SM100_TMEM_LOAD_16dp32b32xESY_NSZ_INS10_ILi2ELi4ELi3EEES13_NSR_INS5_IJS14_SE_EEENS5_IJSE_SB_EEEEEEENS4_39AutoVectorizingCopyWithAssumedAlignmentILi128EEENS4_14SM90_TMA_STOREES1W_S1Y_S1Y_EEEvvEEEEvNT_6ParamsE,"ax",@progbits
	.align	128
.text._ZN7cutlass13device_kernelINS_4gemm6kernel13GemmUniversalIN4cute5tupleIJiiiiEEENS1_10collective13CollectiveMmaINS1_35MainloopSm100TmaUmmaWarpSpecializedILi4ELi2ELi4ENS5_IJNS4_1CILi1EEESB_SB_EEEEENS5_IJNSA_ILi64EEENSA_ILi128EEENSA_ILi256EEEEEEaNS5_IJlSB_lEEEaSI_NS4_8TiledMMAINS4_8MMA_AtomIJNS4_15SM100_MMA_S8_SSIaaiLi64ELi128ELNS4_4UMMA5MajorE0ELSN_0ELNSM_8SaturateE0EEEEEENS4_6LayoutISC_NS5_IJNSA_ILi0EEESS_SS_EEEEENS5_IJNS4_10UnderscoreESV_SV_EEEEENS4_13SM90_TMA_LOADENS4_14ComposedLayoutINS4_7SwizzleILi3ELi4ELi3EEENS4_18smem_ptr_flag_bitsILi8EEENSR_INS5_IJNSA_ILi8EEESF_EEENS5_IJSF_SB_EEEEEEEvNS4_8identityESY_S18_vS19_EENS_8epilogue10collective18CollectiveEpilogueINS1B_23Sm100TmaWarpSpecializedILi2ELi2ELi32ELb0ELb0EEEJSH_NS5_IJNSR_ISE_SB_EES1G_EEEaSI_aSI_NS1B_6fusion15FusionCallbacksIS1F_NS1I_17LinearCombinationIaiaiLNS_15FloatRoundStyleE2EEESH_S1H_JEEENS4_5SM1004TMEM4LOAD26SM100_TMEM_LOAD_16dp32b32xESY_NSZ_INS10_ILi2ELi4ELi3EEES13_NSR_INS5_IJS14_SE_EEENS5_IJSE_SB_EEEEEEENS4_39AutoVectorizingCopyWithAssumedAlignmentILi128EEENS4_14SM90_TMA_STOREES1W_S1Y_S1Y_EEEvvEEEEvNT_6ParamsE:
        .type           _ZN7cutlass13device_kernelINS_4gemm6kernel13GemmUniversalIN4cute5tupleIJiiiiEEENS1_10collective13CollectiveMmaINS1_35MainloopSm100TmaUmmaWarpSpecializedILi4ELi2ELi4ENS5_IJNS4_1CILi1EEESB_SB_EEEEENS5_IJNSA_ILi64EEENSA_ILi128EEENSA_ILi256EEEEEEaNS5_IJlSB_lEEEaSI_NS4_8TiledMMAINS4_8MMA_AtomIJNS4_15SM100_MMA_S8_SSIaaiLi64ELi128ELNS4_4UMMA5MajorE0ELSN_0ELNSM_8SaturateE0EEEEEENS4_6LayoutISC_NS5_IJNSA_ILi0EEESS_SS_EEEEENS5_IJNS4_10UnderscoreESV_SV_EEEEENS4_13SM90_TMA_LOADENS4_14ComposedLayoutINS4_7SwizzleILi3ELi4ELi3EEENS4_18smem_ptr_flag_bitsILi8EEENSR_INS5_IJNSA_ILi8EEESF_EEENS5_IJSF_SB_EEEEEEEvNS4_8identityESY_S18_vS19_EENS_8epilogue10collective18CollectiveEpilogueINS1B_23Sm100TmaWarpSpecializedILi2ELi2ELi32ELb0ELb0EEEJSH_NS5_IJNSR_ISE_SB_EES1G_EEEaSI_aSI_NS1B_6fusion15FusionCallbacksIS1F_NS1I_17LinearCombinationIaiaiLNS_15FloatRoundStyleE2EEESH_S1H_JEEENS4_5SM1004TMEM4LOAD26SM100_TMEM_LOAD_16dp32b32xESY_NSZ_INS10_ILi2ELi4ELi3EEES13_NSR_INS5_IJS14_SE_EEENS5_IJSE_SB_EEEEEEENS4_39AutoVectorizingCopyWithAssumedAlignmentILi128EEENS4_14SM90_TMA_STOREES1W_S1Y_S1Y_EEEvvEEEEvNT_6ParamsE,@function
        .size           _ZN7cutlass13device_kernelINS_4gemm6kernel13GemmUniversalIN4cute5tupleIJiiiiEEENS1_10collective13CollectiveMmaINS1_35MainloopSm100TmaUmmaWarpSpecializedILi4ELi2ELi4ENS5_IJNS4_1CILi1EEESB_SB_EEEEENS5_IJNSA_ILi64EEENSA_ILi128EEENSA_ILi256EEEEEEaNS5_IJlSB_lEEEaSI_NS4_8TiledMMAINS4_8MMA_AtomIJNS4_15SM100_MMA_S8_SSIaaiLi64ELi128ELNS4_4UMMA5MajorE0ELSN_0ELNSM_8SaturateE0EEEEEENS4_6LayoutISC_NS5_IJNSA_ILi0EEESS_SS_EEEEENS5_IJNS4_10UnderscoreESV_SV_EEEEENS4_13SM90_TMA_LOADENS4_14ComposedLayoutINS4_7SwizzleILi3ELi4ELi3EEENS4_18smem_ptr_flag_bitsILi8EEENSR_INS5_IJNSA_ILi8EEESF_EEENS5_IJSF_SB_EEEEEEEvNS4_8identityESY_S18_vS19_EENS_8epilogue10collective18CollectiveEpilogueINS1B_23Sm100TmaWarpSpecializedILi2ELi2ELi32ELb0ELb0EEEJSH_NS5_IJNSR_ISE_SB_EES1G_EEEaSI_aSI_NS1B_6fusion15FusionCallbacksIS1F_NS1I_17LinearCombinationIaiaiLNS_15FloatRoundStyleE2EEESH_S1H_JEEENS4_5SM1004TMEM4LOAD26SM100_TMEM_LOAD_16dp32b32xESY_NSZ_INS10_ILi2ELi4ELi3EEES13_NSR_INS5_IJS14_SE_EEENS5_IJSE_SB_EEEEEEENS4_39AutoVectorizingCopyWithAssumedAlignmentILi128EEENS4_14SM90_TMA_STOREES1W_S1Y_S1Y_EEEvvEEEEvNT_6ParamsE,(.L_x_142 - _ZN7cutlass13device_kernelINS_4gemm6kernel13GemmUniversalIN4cute5tupleIJiiiiEEENS1_10collective13CollectiveMmaINS1_35MainloopSm100TmaUmmaWarpSpecializedILi4ELi2ELi4ENS5_IJNS4_1CILi1EEESB_SB_EEEEENS5_IJNSA_ILi64EEENSA_ILi128EEENSA_ILi256EEEEEEaNS5_IJlSB_lEEEaSI_NS4_8TiledMMAINS4_8MMA_AtomIJNS4_15SM100_MMA_S8_SSIaaiLi64ELi128ELNS4_4UMMA5MajorE0ELSN_0ELNSM_8SaturateE0EEEEEENS4_6LayoutISC_NS5_IJNSA_ILi0EEESS_SS_EEEEENS5_IJNS4_10UnderscoreESV_SV_EEEEENS4_13SM90_TMA_LOADENS4_14ComposedLayoutINS4_7SwizzleILi3ELi4ELi3EEENS4_18smem_ptr_flag_bitsILi8EEENSR_INS5_IJNSA_ILi8EEESF_EEENS5_IJSF_SB_EEEEEEEvNS4_8identityESY_S18_vS19_EENS_8epilogue10collective18CollectiveEpilogueINS1B_23Sm100TmaWarpSpecializedILi2ELi2ELi32ELb0ELb0EEEJSH_NS5_IJNSR_ISE_SB_EES1G_EEEaSI_aSI_NS1B_6fusion15FusionCallbacksIS1F_NS1I_17LinearCombinationIaiaiLNS_15FloatRoundStyleE2EEESH_S1H_JEEENS4_5SM1004TMEM4LOAD26SM100_TMEM_LOAD_16dp32b32xESY_NSZ_INS10_ILi2ELi4ELi3EEES13_NSR_INS5_IJS14_SE_EEENS5_IJSE_SB_EEEEEEENS4_39AutoVectorizingCopyWithAssumedAlignmentILi128EEENS4_14SM90_TMA_STOREES1W_S1Y_S1Y_EEEvvEEEEvNT_6ParamsE)
        .other          _ZN7cutlass13device_kernelINS_4gemm6kernel13GemmUniversalIN4cute5tupleIJiiiiEEENS1_10collective13CollectiveMmaINS1_35MainloopSm100TmaUmmaWarpSpecializedILi4ELi2ELi4ENS5_IJNS4_1CILi1EEESB_SB_EEEEENS5_IJNSA_ILi64EEENSA_ILi128EEENSA_ILi256EEEEEEaNS5_IJlSB_lEEEaSI_NS4_8TiledMMAINS4_8MMA_AtomIJNS4_15SM100_MMA_S8_SSIaaiLi64ELi128ELNS4_4UMMA5MajorE0ELSN_0ELNSM_8SaturateE0EEEEEENS4_6LayoutISC_NS5_IJNSA_ILi0EEESS_SS_EEEEENS5_IJNS4_10UnderscoreESV_SV_EEEEENS4_13SM90_TMA_LOADENS4_14ComposedLayoutINS4_7SwizzleILi3ELi4ELi3EEENS4_18smem_ptr_flag_bitsILi8EEENSR_INS5_IJNSA_ILi8EEESF_EEENS5_IJSF_SB_EEEEEEEvNS4_8identityESY_S18_vS19_EENS_8epilogue10collective18CollectiveEpilogueINS1B_23Sm100TmaWarpSpecializedILi2ELi2ELi32ELb0ELb0EEEJSH_NS5_IJNSR_ISE_SB_EES1G_EEEaSI_aSI_NS1B_6fusion15FusionCallbacksIS1F_NS1I_17LinearCombinationIaiaiLNS_15FloatRoundStyleE2EEESH_S1H_JEEENS4_5SM1004TMEM4LOAD26SM100_TMEM_LOAD_16dp32b32xESY_NSZ_INS10_ILi2ELi4ELi3EEES13_NSR_INS5_IJS14_SE_EEENS5_IJSE_SB_EEEEEEENS4_39AutoVectorizingCopyWithAssumedAlignmentILi128EEENS4_14SM90_TMA_STOREES1W_S1Y_S1Y_EEEvvEEEEvNT_6ParamsE,@"STO_CUDA_ENTRY STV_DEFAULT"
_ZN7cutlass13device_kernelINS_4gemm6kernel13GemmUniversalIN4cute5tupleIJiiiiEEENS1_10collective13CollectiveMmaINS1_35MainloopSm100TmaUmmaWarpSpecializedILi4ELi2ELi4ENS5_IJNS4_1CILi1EEESB_SB_EEEEENS5_IJNSA_ILi64EEENSA_ILi128EEENSA_ILi256EEEEEEaNS5_IJlSB_lEEEaSI_NS4_8TiledMMAINS4_8MMA_AtomIJNS4_15SM100_MMA_S8_SSIaaiLi64ELi128ELNS4_4UMMA5MajorE0ELSN_0ELNSM_8SaturateE0EEEEEENS4_6LayoutISC_NS5_IJNSA_ILi0EEESS_SS_EEEEENS5_IJNS4_10UnderscoreESV_SV_EEEEENS4_13SM90_TMA_LOADENS4_14ComposedLayoutINS4_7SwizzleILi3ELi4ELi3EEENS4_18smem_ptr_flag_bitsILi8EEENSR_INS5_IJNSA_ILi8EEESF_EEENS5_IJSF_SB_EEEEEEEvNS4_8identityESY_S18_vS19_EENS_8epilogue10collective18CollectiveEpilogueINS1B_23Sm100TmaWarpSpecializedILi2ELi2ELi32ELb0ELb0EEEJSH_NS5_IJNSR_ISE_SB_EES1G_EEEaSI_aSI_NS1B_6fusion15FusionCallbacksIS1F_NS1I_17LinearCombinationIaiaiLNS_15FloatRoundStyleE2EEESH_S1H_JEEENS4_5SM1004TMEM4LOAD26SM100_TMEM_LOAD_16dp32b32xESY_NSZ_INS10_ILi2ELi4ELi3EEES13_NSR_INS5_IJS14_SE_EEENS5_IJSE_SB_EEEEEEENS4_39AutoVectorizingCopyWithAssumedAlignmentILi128EEENS4_14SM90_TMA_STOREES1W_S1Y_S1Y_EEEvvEEEEvNT_6ParamsE:
[----:B------:R-:W1:Y:S01]  /*0000*/  LDC R1, c[0x0][0x37c] ;  /* 0x0000df00ff017b82 */ /* 0x000e620000000800 */
[----:B------:R-:W2:Y:S01]  /*0010*/  S2R R103, SR_TID.X ;  /* 0x0000000000677919 */ /* 0x000ea20000002100 */
[----:B------:R-:W3:Y:S01]  /*0020*/  LDCU.64 UR4, c[0x0][0x890] ;  /* 0x00011200ff0477ac */ /* 0x000ee20008000a00 */
[----:B------:R-:W-:Y:S02]  /*0030*/  PRMT R91, RZ, 0x7610, R91 ;  /* 0x00007610ff5b7816 */ /* 0x000fe4000000005b */
[----:B------:R-:W-:Y:S01]  /*0040*/  ELECT P5, URZ, PT ;  /* 0x0000000000ff782f */ /* 0x000fe200038a0000 */
[----:B------:R-:W4:Y:S01]  /*0050*/  LDCU.64 UR46, c[0x0][0x358] ;  /* 0x00006b00ff2e77ac */ /* 0x000f220008000a00 */
[----:B---3--:R-:W-:-:S04]  /*0060*/  UISETP.NE.U32.AND UP0, UPT, UR4, URZ, UPT ;  /* 0x000000ff0400728c */ /* 0x008fc8000bf05070 */
[----:B------:R-:W-:Y:S01]  /*0070*/  UISETP.NE.AND.EX UP0, UPT, UR5, URZ, UPT, UP0 ;  /* 0x000000ff0500728c */ /* 0x000fe2000bf05300 */
[----:B--2---:R-:W-:-:S05]  /*0080*/  SHF.R.U32.HI R96, RZ, 0x5, R103 ;  /* 0x00000005ff607819 */ /* 0x004fca0000011667 */
[----:B------:R-:W2:Y:S02]  /*0090*/  SHFL.IDX PT, R0, R96, RZ, 0x1f ;  /* 0x00001fff60007589 */ /* 0x000ea400000e0000 */
[----:B--2---:R-:W-:Y:S01]  /*00a0*/  R2UR UR8, R0 ;  /* 0x00000000000872ca */ /* 0x004fe200000e0000 */
[----:B-1--4-:R-:W-:-:S14]  /*00b0*/  BRA.U UP0, `(.L_x_0) ;  /* 0x00000001002c7547 */ /* 0x012fdc000b800000 */
[----:B------:R-:W1:Y:S02]  /*00c0*/  LDCU.64 UR6, c[0x0][0x888] ;  /* 0x00011100ff0677ac */ /* 0x000e640008000a00 */
[----:B-1----:R-:W-:-:S04]  /*00d0*/  UISETP.NE.U32.AND UP0, UPT, UR6, URZ, UPT ;  /* 0x000000ff0600728c */ /* 0x002fc8000bf05070 */
[----:B------:R-:W-:-:S09]  /*00e0*/  UISETP.NE.AND.EX UP0, UPT, UR7, URZ, UPT, UP0 ;  /* 0x000000ff0700728c */ /* 0x000fd2000bf05300 */
[----:B------:R-:W-:Y:S05]  /*00f0*/  BRA.U !UP0, `(.L_x_1) ;  /* 0x0000000108107547 */ /* 0x000fea000b800000 */
[----:B------:R-:W1:Y:S02]  /*0100*/  LDC.64 R50, c[0x0][0x888] ;  /* 0x00022200ff327b82 */ /* 0x000e640000000a00 */
[----:B-1----:R1:W5:Y:S01]  /*0110*/  LDG.E R50, desc[UR46][R50.64] ;  /* 0x0000002e32327981 */ /* 0x002362000c1e1900 */
[----:B------:R-:W-:Y:S01]  /*0120*/  HFMA2 R91, -RZ, RZ, 0, 5.9604644775390625e-08 ;  /* 0x00000001ff5b7431 */ /* 0x000fe200000001ff */
[----:B------:R-:W-:Y:S05]  /*0130*/  BRA `(.L_x_0) ;  /* 0x00000000000c7947 */ /* 0x000fea0003800000 */
.L_x_1:
[----:B------:R-:W1:Y:S01]  /*0140*/  LDCU UR6, c[0x0][0x880] ;  /* 0x00011000ff0677ac */ /* 0x000e620008000800 */
[----:B------:R-:W-:Y:S01]  /*0150*/  HFMA2 R91, -RZ, RZ, 0, 5.9604644775390625e-08 ;  /* 0x00000001ff5b7431 */ /* 0x000fe200000001ff */
[----:B-1----:R-:W-:-:S07]  /*0160*/  MOV R50, UR6 ;  /* 0x0000000600327c02 */ /* 0x002fce0008000f00 */
.L_x_0:
[----:B------:R-:W2:Y:S02]  /*0170*/  LDCU.64 UR6, c[0x0][0x8b0] ;  /* 0x00011600ff0677ac */ /* 0x000ea40008000a00 */
[----:B--2---:R-:W-:-:S04]  /*0180*/  UISETP.NE.U32.AND UP0, UPT, UR6, URZ, UPT ;  /* 0x000000ff0600728c */ /* 0x004fc8000bf05070 */
[----:B------:R-:W-:-:S09]  /*0190*/  UISETP.NE.AND.EX UP0, UPT, UR7, URZ, UPT, UP0 ;  /* 0x000000ff0700728c */ /* 0x000fd2000bf05300 */
[----:B------:R-:W-:Y:S05]  /*01a0*/  BRA.U UP0, `(.L_x_2) ;  /* 0x0000000100247547 */ /* 0x000fea000b800000 */
[----:B------:R-:W2:Y:S02]  /*01b0*/  LDCU.64 UR6, c[0x0][0x8a8] ;  /* 0x00011500ff0677ac */ /* 0x000ea40008000a00 */
[----:B--2---:R-:W-:-:S04]  /*01c0*/  UISETP.NE.U32.AND UP0, UPT, UR6, URZ, UPT ;  /* 0x000000ff0600728c */ /* 0x004fc8000bf05070 */
[----:B------:R-:W-:-:S09]  /*01d0*/  UISETP.NE.AND.EX UP0, UPT, UR7, URZ, UPT, UP0 ;  /* 0x000000ff0700728c */ /* 0x000fd2000bf05300 */
[----:B------:R-:W-:Y:S05]  /*01e0*/  BRA.U !UP0, `(.L_x_3) ;  /* 0x00000001080c7547 */ /* 0x000fea000b800000 */
[----:B------:R-:W2:Y:S02]  /*01f0*/  LDC.64 R2, c[0x0][0x8a8] ;  /* 0x00022a00ff027b82 */ /* 0x000ea40000000a00 */
[----:B--2---:R2:W5:Y:S01]  /*0200*/  LDG.E R47, desc[UR46][R2.64] ;  /* 0x0000002e022f7981 */ /* 0x004562000c1e1900 */
[----:B------:R-:W-:Y:S05]  /*0210*/  BRA `(.L_x_2) ;  /* 0x0000000000087947 */ /* 0x000fea0003800000 */
.L_x_3:
[----:B------:R-:W2:Y:S02]  /*0220*/  LDCU UR6, c[0x0][0x8a0] ;  /* 0x00011400ff0677ac */ /* 0x000ea40008000800 */
[----:B--2---:R-:W-:Y:S02]  /*0230*/  MOV R47, UR6 ;  /* 0x00000006002f7c02 */ /* 0x004fe40008000f00 */
.L_x_2:
[----:B------:R-:W-:Y:S01]  /*0240*/  IMAD.U32 R0, RZ, RZ, UR8 ;  /* 0x00000008ff007e24 */ /* 0x000fe2000f8e00ff */
[----:B------:R-:W-:Y:S04]  /*0250*/  BSSY.RECONVERGENT B0, `(.L_x_4) ;  /* 0x000000c000007945 */ /* 0x000fe80003800200 */
[C---:B------:R-:W-:Y:S02]  /*0260*/  ISETP.NE.OR P1, PT, R0.reuse, 0x1, !P5 ;  /* 0x000000010000780c */ /* 0x040fe40006f25670 */
[----:B------:R-:W-:-:S11]  /*0270*/  ISETP.NE.OR P0, PT, R0, 0x3, !P5 ;  /* 0x000000030000780c */ /* 0x000fd60006f05670 */
[----:B------:R-:W-:Y:S05]  /*0280*/  @P1 BRA `(.L_x_5) ;  /* 0x0000000000201947 */ /* 0x000fea0003800000 */
[----:B------:R-:W3:Y:S02]  /*0290*/  LDCU.64 UR6, c[0x0][0x348] ;  /* 0x00006900ff0677ac */ /* 0x000ee40008000a00 */
[----:B---3--:R-:W-:Y:S02]  /*02a0*/  UIADD3 UR10, UP1, UPT, UR6, 0x80, URZ ;  /* 0x00000080060a7890 */ /* 0x008fe4000ff3e0ff */
[----:B------:R-:W-:Y:S02]  /*02b0*/  UIADD3 UR6, UP0, UPT, UR6, 0x180, URZ ;  /* 0x0000018006067890 */ /* 0x000fe4000ff1e0ff */
[----:B------:R-:W-:Y:S02]  /*02c0*/  UIADD3.X UR11, UPT, UPT, URZ, UR7, URZ, UP1, !UPT ;  /* 0x00000007ff0b7290 */ /* 0x000fe40008ffe4ff */
[----:B------:R-:W-:-:S07]  /*02d0*/  UIADD3.X UR7, UPT, UPT, URZ, UR7, URZ, UP0, !UPT ;  /* 0x00000007ff077290 */ /* 0x000fce00087fe4ff */
[----:B------:R3:W-:Y:S02]  /*02e0*/  UTMACCTL.PF [UR10] ;  /* 0x000000000a0079b9 */ /* 0x0007e40008040000 */
[----:B------:R3:W-:Y:S02]  /*02f0*/  UTMACCTL.PF [UR6] ;  /* 0x00000000060079b9 */ /* 0x0007e40008040000 */
[----:B---3--:R-:W-:Y:S01]  /*0300*/  NOP ;  /* 0x0000000000007918 */ /* 0x008fe20000000000 */
.L_x_5:
[----:B------:R-:W-:Y:S05]  /*0310*/  BSYNC.RECONVERGENT B0 ;  /* 0x0000000000007941 */ /* 0x000fea0003800200 */
.L_x_4:
[----:B------:R-:W-:Y:S04]  /*0320*/  BSSY.RECONVERGENT B0, `(.L_x_6) ;  /* 0x000000a000007945 */ /* 0x000fe80003800200 */
        /* <DEDUP_REMOVED lines=9> */
.L_x_7:
[----:B------:R-:W-:Y:S05]  /*03c0*/  BSYNC.RECONVERGENT B0 ;  /* 0x0000000000007941 */ /* 0x000fea0003800200 */
.L_x_6:
[----:B------:R-:W3:Y:S01]  /*03d0*/  LDCU.64 UR6, c[0x0][0x888] ;  /* 0x00011100ff0677ac */ /* 0x000ee20008000a00 */
[----:B------:R-:W-:Y:S02]  /*03e0*/  UISETP.EQ.U32.AND UP1, UPT, UR4, URZ, UPT ;  /* 0x000000ff0400728c */ /* 0x000fe4000bf22070 */
[----:B------:R-:W-:Y:S02]  /*03f0*/  UPLOP3.LUT UP2, UPT, UPT, UPT, UPT, 0x80, 0x8 ;  /* 0x000000000008789c */ /* 0x000fe40003f4f070 */
[----:B---3--:R-:W-:-:S04]  /*0400*/  UISETP.NE.U32.AND UP0, UPT, UR6, URZ, UPT ;  /* 0x000000ff0600728c */ /* 0x008fc8000bf05070 */
[----:B------:R-:W-:-:S04]  /*0410*/  UISETP.NE.AND.EX UP0, UPT, UR7, URZ, UPT, UP0 ;  /* 0x000000ff0700728c */ /* 0x000fc8000bf05300 */
[----:B------:R-:W-:-:S04]  /*0420*/  UISETP.EQ.OR.EX UP3, UPT, UR5, URZ, !UP0, UP1 ;  /* 0x000000ff0500728c */ /* 0x000fc8000c762710 */
[----:B------:R-:W-:-:S05]  /*0430*/  UP2UR UR50, UPR, URZ, 0x8 ;  /* 0x00000008ff327883 */ /* 0x000fca0008000000 */
[----:B------:R-:W-:Y:S07]  /*0440*/  BRA.U !UP3, `(.L_x_8) ;  /* 0x000000010b207547 */ /* 0x000fee000b800000 */
[----:B-----5:R-:W-:Y:S01]  /*0450*/  R2UR UR6, R50 ;  /* 0x00000000320672ca */ /* 0x020fe200000e0000 */
[----:B------:R-:W-:Y:S02]  /*0460*/  UISETP.NE.U32.AND UP2, UPT, UR4, URZ, UPT ;  /* 0x000000ff0400728c */ /* 0x000fe4000bf45070 */
[----:B------:R-:W-:Y:S02]  /*0470*/  USEL UR4, URZ, 0xffffffff, UP0 ;  /* 0xffffffffff047887 */ /* 0x000fe40008000000 */
[----:B------:R-:W-:-:S08]  /*0480*/  UISETP.NE.AND.EX UP2, UPT, UR5, URZ, UPT, UP2 ;  /* 0x000000ff0500728c */ /* 0x000fd0000bf45320 */
[----:B------:R-:W-:-:S04]  /*0490*/  UISETP.NE.AND UP1, UPT, UR6, URZ, UPT ;  /* 0x000000ff0600728c */ /* 0x000fc8000bf25270 */
[----:B------:R-:W-:-:S04]  /*04a0*/  @!UP2 USEL UR4, URZ, 0xffffffff, UP1 ;  /* 0xffffffffff04a887 */ /* 0x000fc80008800000 */
[----:B------:R-:W-:-:S04]  /*04b0*/  ULOP3.LUT UR4, UR4, 0x1, URZ, 0xc0, !UPT ;  /* 0x0000000104047892 */ /* 0x000fc8000f8ec0ff */
[----:B------:R-:W-:-:S11]  /*04c0*/  UISETP.NE.U32.AND UP2, UPT, UR4, 0x1, UPT ;  /* 0x000000010400788c */ /* 0x000fd6000bf45070 */
.L_x_8:
[----:B--2---:R-:W2:Y:S01]  /*04d0*/  SHFL.IDX PT, R2, R96, RZ, 0x1f ;  /* 0x00001fff60027589 */ /* 0x004ea200000e0000 */
[----:B------:R-:W-:-:S04]  /*04e0*/  UISETP.NE.AND UP1, UPT, UR8, 0x2, UPT ;  /* 0x000000020800788c */ /* 0x000fc8000bf25270 */
[----:B------:R-:W-:Y:S01]  /*04f0*/  USEL UR6, URZ, 0x1, UP1 ;  /* 0x00000001ff067887 */ /* 0x000fe20008800000 */
[----:B--2---:R-:W-:-:S13]  /*0500*/  ISETP.NE.AND P0, PT, R2, RZ, PT ;  /* 0x000000ff0200720c */ /* 0x004fda0003f05270 */
[----:B------:R-:W-:Y:S05]  /*0510*/  @P0 BRA `(.L_x_9) ;  /* 0x0000000000480947 */ /* 0x000fea0003800000 */
[----:B------:R-:W2:Y:S01]  /*0520*/  S2UR UR5, SR_CgaCtaId ;  /* 0x00000000000579c3 */ /* 0x000ea20000008800 */
[----:B------:R-:W-:Y:S01]  /*0530*/  UMOV UR7, 0x400 ;  /* 0x0000040000077882 */ /* 0x000fe20000000000 */
[----:B------:R-:W-:Y:S01]  /*0540*/  UMOV UR4, 0x1 ;  /* 0x0000000100047882 */ /* 0x000fe20000000000 */
[----:B------:R-:W-:Y:S01]  /*0550*/  ELECT P0, URZ, PT ;  /* 0x0000000000ff782f */ /* 0x000fe20003800000 */
[----:B------:R-:W-:-:S04]  /*0560*/  UIADD3 UR10, UPT, UPT, -UR4, 0x100000, URZ ;  /* 0x00100000040a7890 */ /* 0x000fc8000fffe1ff */
[----:B------:R-:W-:Y:S02]  /*0570*/  USHF.L.U32 UR11, UR10, 0xb, URZ ;  /* 0x0000000b0a0b7899 */ /* 0x000fe400080006ff */
[----:B------:R-:W-:Y:S02]  /*0580*/  USHF.L.U32 UR10, UR10, 0x1, URZ ;  /* 0x000000010a0a7899 */ /* 0x000fe400080006ff */
[----:B--2---:R-:W-:Y:S01]  /*0590*/  ULEA UR5, UR5, UR7, 0x18 ;  /* 0x0000000705057291 */ /* 0x004fe2000f8ec0ff */
[----:B------:R-:W2:Y:S11]  /*05a0*/  FENCE.VIEW.ASYNC.S ;  /* 0x00000000000073c6 */ /* 0x000eb60000000000 */
[----:B--2---:R2:W3:Y:S01]  /*05b0*/  SYNCS.EXCH.64 URZ, [UR5], UR10 ;  /* 0x0000000a05ff75b2 */ /* 0x0044e20008000100 */
[----:B------:R2:W4:Y:S01]  /*05c0*/  SYNCS.EXCH.64 URZ, [UR5+0x20], UR10 ;  /* 0x0000200a05ff75b2 */ /* 0x0005220008000100 */
[----:B------:R2:W1:Y:S01]  /*05d0*/  SYNCS.EXCH.64 URZ, [UR5+0x8], UR10 ;  /* 0x0000080a05ff75b2 */ /* 0x0004620008000100 */
[----:B------:R2:W1:Y:S01]  /*05e0*/  SYNCS.EXCH.64 URZ, [UR5+0x28], UR10 ;  /* 0x0000280a05ff75b2 */ /* 0x0004620008000100 */
[----:B------:R2:W1:Y:S01]  /*05f0*/  SYNCS.EXCH.64 URZ, [UR5+0x10], UR10 ;  /* 0x0000100a05ff75b2 */ /* 0x0004620008000100 */
[----:B------:R2:W1:Y:S01]  /*0600*/  SYNCS.EXCH.64 URZ, [UR5+0x30], UR10 ;  /* 0x0000300a05ff75b2 */ /* 0x0004620008000100 */
[----:B------:R2:W1:Y:S01]  /*0610*/  SYNCS.EXCH.64 URZ, [UR5+0x18], UR10 ;  /* 0x0000180a05ff75b2 */ /* 0x0004620008000100 */
[----:B------:R2:W1:Y:S01]  /*0620*/  SYNCS.EXCH.64 URZ, [UR5+0x38], UR10 ;  /* 0x0000380a05ff75b2 */ /* 0x0004620008000100 */
[----:B------:R-:W-:Y:S01]  /*0630*/  NOP ;  /* 0x0000000000007918 */ /* 0x000fe20000000000 */
.L_x_9:
[----:B------:R-:W2:Y:S01]  /*0640*/  SHFL.IDX PT, R2, R96, RZ, 0x1f ;  /* 0x00001fff60027589 */ /* 0x000ea200000e0000 */
[----:B------:R-:W-:Y:S01]  /*0650*/  NOP ;  /* 0x0000000000007918 */ /* 0x000fe20000000000 */
[----:B--2---:R-:W-:-:S13]  /*0660*/  ISETP.NE.AND P0, PT, R2, 0x1, PT ;  /* 0x000000010200780c */ /* 0x004fda0003f05270 */
[----:B------:R-:W-:Y:S05]  /*0670*/  @P0 BRA `(.L_x_10) ;  /* 0x0000000000480947 */ /* 0x000fea0003800000 */
[----:B------:R-:W2:Y:S01]  /*0680*/  S2UR UR7, SR_CgaCtaId ;  /* 0x00000000000779c3 */ /* 0x000ea20000008800 */
[----:B------:R-:W-:Y:S01]  /*0690*/  UMOV UR9, 0x400 ;  /* 0x0000040000097882 */ /* 0x000fe20000000000 */
[----:B------:R-:W-:Y:S01]  /*06a0*/  UMOV UR5, 0x20 ;  /* 0x0000002000057882 */ /* 0x000fe20000000000 */
[----:B------:R-:W-:Y:S01]  /*06b0*/  UMOV UR4, 0x80 ;  /* 0x0000008000047882 */ /* 0x000fe20000000000 */
[----:B------:R-:W-:-:S04]  /*06c0*/  UIADD3 UR10, UPT, UPT, -UR5, 0x100000, URZ ;  /* 0x00100000050a7890 */ /* 0x000fc8000fffe1ff */
[----:B------:R-:W-:Y:S02]  /*06d0*/  USHF.L.U32 UR11, UR10, 0xb, URZ ;  /* 0x0000000b0a0b7899 */ /* 0x000fe400080006ff */
[----:B------:R-:W-:Y:S02]  /*06e0*/  USHF.L.U32 UR10, UR10, 0x1, URZ ;  /* 0x000000010a0a7899 */ /* 0x000fe400080006ff */
[----:B------:R-:W-:-:S04]  /*06f0*/  UIADD3 UR4, UPT, UPT, -UR4, 0x100000, URZ ;  /* 0x0010000004047890 */ /* 0x000fc8000fffe1ff */
[----:B------:R-:W-:Y:S02]  /*0700*/  USHF.L.U32 UR5, UR4, 0xb, URZ ;  /* 0x0000000b04057899 */ /* 0x000fe400080006ff */
[----:B------:R-:W-:Y:S01]  /*0710*/  USHF.L.U32 UR4, UR4, 0x1, URZ ;  /* 0x0000000104047899 */ /* 0x000fe200080006ff */
[----:B------:R-:W-:Y:S01]  /*0720*/  ELECT P0, URZ, PT ;  /* 0x0000000000ff782f */ /* 0x000fe20003800000 */
[----:B--2---:R-:W-:Y:S01]  /*0730*/  ULEA UR7, UR7, UR9, 0x18 ;  /* 0x0000000907077291 */ /* 0x004fe2000f8ec0ff */
[----:B------:R-:W2:Y:S11]  /*0740*/  FENCE.VIEW.ASYNC.S ;  /* 0x00000000000073c6 */ /* 0x000eb60000000000 */
[----:B--2---:R2:W1:Y:S01]  /*0750*/  SYNCS.EXCH.64 URZ, [UR7+0x40], UR10 ;  /* 0x0000400a07ff75b2 */ /* 0x0044620008000100 */
[----:B------:R2:W1:Y:S01]  /*0760*/  SYNCS.EXCH.64 URZ, [UR7+0x50], UR4 ;  /* 0x0000500407ff75b2 */ /* 0x0004620008000100 */
[----:B------:R2:W1:Y:S01]  /*0770*/  SYNCS.EXCH.64 URZ, [UR7+0x48], UR10 ;  /* 0x0000480a07ff75b2 */ /* 0x0004620008000100 */
[----:B------:R2:W1:Y:S01]  /*0780*/  SYNCS.EXCH.64 URZ, [UR7+0x58], UR4 ;  /* 0x0000580407ff75b2 */ /* 0x0004620008000100 */
[----:B------:R-:W-:Y:S01]  /*0790*/  NOP ;  /* 0x0000000000007918 */ /* 0x000fe20000000000 */
.L_x_10:
[----:B------:R-:W3:Y:S01]  /*07a0*/  SHFL.IDX PT, R2, R96, RZ, 0x1f ;  /* 0x00001fff60027589 */ /* 0x000ee200000e0000 */
[----:B------:R-:W-:Y:S01]  /*07b0*/  NOP ;  /* 0x0000000000007918 */ /* 0x000fe20000000000 */
[----:B---3--:R-:W-:-:S13]  /*07c0*/  ISETP.NE.AND P0, PT, R2, 0x3, PT ;  /* 0x000000030200780c */ /* 0x008fda0003f05270 */
[----:B------:R-:W-:Y:S05]  /*07d0*/  @P0 BRA `(.L_x_11) ;  /* 0x0000000000300947 */ /* 0x000fea0003800000 */
[----:B--2---:R-:W2:Y:S01]  /*07e0*/  S2UR UR5, SR_CgaCtaId ;  /* 0x00000000000579c3 */ /* 0x004ea20000008800 */
        /* <DEDUP_REMOVED lines=8> */
[----:B--2---:R3:W2:Y:S01]  /*0870*/  SYNCS.EXCH.64 URZ, [UR5+0x60], UR10 ;  /* 0x0000600a05ff75b2 */ /* 0x0046a20008000100 */
[----:B------:R3:W1:Y:S02]  /*0880*/  SYNCS.EXCH.64 URZ, [UR5+0x68], UR10 ;  /* 0x0000680a05ff75b2 */ /* 0x0006640008000100 */
[----:B---3--:R-:W-:Y:S01]  /*0890*/  NOP ;  /* 0x0000000000007918 */ /* 0x008fe20000000000 */
.L_x_11:
[----:B------:R-:W3:Y:S01]  /*08a0*/  SHFL.IDX PT, R2, R96, RZ, 0x1f ;  /* 0x00001fff60027589 */ /* 0x000ee200000e0000 */
[----:B------:R-:W-:Y:S01]  /*08b0*/  NOP ;  /* 0x0000000000007918 */ /* 0x000fe20000000000 */
[----:B---3--:R-:W-:-:S13]  /*08c0*/  ISETP.NE.AND P0, PT, R2, 0x4, PT ;  /* 0x000000040200780c */ /* 0x008fda0003f05270 */
[----:B------:R-:W-:Y:S05]  /*08d0*/  @P0 BRA `(.L_x_12) ;  /* 0x00000000004c0947 */ /* 0x000fea0003800000 */
[----:B--2---:R-:W2:Y:S01]  /*08e0*/  S2UR UR5, SR_CgaCtaId ;  /* 0x00000000000579c3 */ /* 0x004ea20000008800 */
[----:B------:R-:W-:Y:S01]  /*08f0*/  UMOV UR9, 0x100 ;  /* 0x0000010000097882 */ /* 0x000fe20000000000 */
[----:B------:R-:W-:Y:S01]  /*0900*/  UMOV UR7, 0x400 ;  /* 0x0000040000077882 */ /* 0x000fe20000000000 */
[----:B------:R-:W-:Y:S01]  /*0910*/  USEL UR9, UR9, 0xe0, UP2 ;  /* 0x000000e009097887 */ /* 0x000fe20009000000 */
[----:B------:R-:W-:Y:S01]  /*0920*/  UMOV UR4, 0x1 ;  /* 0x0000000100047882 */ /* 0x000fe20000000000 */
[----:B------:R-:W-:Y:S01]  /*0930*/  ELECT P0, URZ, PT ;  /* 0x0000000000ff782f */ /* 0x000fe20003800000 */
[----:B------:R-:W-:-:S04]  /*0940*/  UIADD3 UR10, UPT, UPT, -UR4, 0x100000, URZ ;  /* 0x00100000040a7890 */ /* 0x000fc8000fffe1ff */
[----:B------:R-:W-:Y:S02]  /*0950*/  USHF.L.U32 UR11, UR10, 0xb, URZ ;  /* 0x0000000b0a0b7899 */ /* 0x000fe400080006ff */
[----:B------:R-:W-:Y:S02]  /*0960*/  USHF.L.U32 UR10, UR10, 0x1, URZ ;  /* 0x000000010a0a7899 */ /* 0x000fe400080006ff */
[----:B------:R-:W-:-:S04]  /*0970*/  UIADD3 UR12, UPT, UPT, -UR9, 0x100000, URZ ;  /* 0x00100000090c7890 */ /* 0x000fc8000fffe1ff */
[----:B------:R-:W-:Y:S02]  /*0980*/  USHF.L.U32 UR13, UR12, 0xb, URZ ;  /* 0x0000000b0c0d7899 */ /* 0x000fe400080006ff */
[----:B------:R-:W-:Y:S02]  /*0990*/  USHF.L.U32 UR12, UR12, 0x1, URZ ;  /* 0x000000010c0c7899 */ /* 0x000fe400080006ff */
[----:B--2---:R-:W-:Y:S01]  /*09a0*/  ULEA UR5, UR5, UR7, 0x18 ;  /* 0x0000000705057291 */ /* 0x004fe2000f8ec0ff */
[----:B------:R-:W2:Y:S11]  /*09b0*/  FENCE.VIEW.ASYNC.S ;  /* 0x00000000000073c6 */ /* 0x000eb60000000000 */
[----:B--2---:R3:W2:Y:S01]  /*09c0*/  SYNCS.EXCH.64 URZ, [UR5+0x70], UR10 ;  /* 0x0000700a05ff75b2 */ /* 0x0046a20008000100 */
[----:B------:R3:W1:Y:S01]  /*09d0*/  SYNCS.EXCH.64 URZ, [UR5+0x80], UR12 ;  /* 0x0000800c05ff75b2 */ /* 0x0006620008000100 */
[----:B------:R3:W1:Y:S01]  /*09e0*/  SYNCS.EXCH.64 URZ, [UR5+0x78], UR10 ;  /* 0x0000780a05ff75b2 */ /* 0x0006620008000100 */
[----:B------:R3:W1:Y:S02]  /*09f0*/  SYNCS.EXCH.64 URZ, [UR5+0x88], UR12 ;  /* 0x0000880c05ff75b2 */ /* 0x0006640008000100 */
[----:B---3--:R-:W-:Y:S01]  /*0a00*/  NOP ;  /* 0x0000000000007918 */ /* 0x008fe20000000000 */
.L_x_12:
[----:B------:R-:W3:Y:S01]  /*0a10*/  SHFL.IDX PT, R2, R96, RZ, 0x1f ;  /* 0x00001fff60027589 */ /* 0x000ee200000e0000 */
[----:B------:R-:W-:Y:S01]  /*0a20*/  NOP ;  /* 0x0000000000007918 */ /* 0x000fe20000000000 */
[----:B---3--:R-:W-:-:S13]  /*0a30*/  ISETP.NE.AND P0, PT, R2, 0x5, PT ;  /* 0x000000050200780c */ /* 0x008fda0003f05270 */
[----:B------:R-:W-:Y:S05]  /*0a40*/  @P0 BRA `(.L_x_13) ;  /* 0x0000000000580947 */ /* 0x000fea0003800000 */
[----:B--2---:R-:W2:Y:S01]  /*0a50*/  S2UR UR7, SR_CgaCtaId ;  /* 0x00000000000779c3 */ /* 0x004ea20000008800 */
        /* <DEDUP_REMOVED lines=12> */
[----:B--2---:R3:W2:Y:S01]  /*0b20*/  SYNCS.EXCH.64 URZ, [UR7+0x90], UR10 ;  /* 0x0000900a07ff75b2 */ /* 0x0046a20008000100 */
[----:B------:R3:W1:Y:S01]  /*0b30*/  SYNCS.EXCH.64 URZ, [UR7+0xb0], UR4 ;  /* 0x0000b00407ff75b2 */ /* 0x0006620008000100 */
[----:B------:R3:W1:Y:S01]  /*0b40*/  SYNCS.EXCH.64 URZ, [UR7+0x98], UR10 ;  /* 0x0000980a07ff75b2 */ /* 0x0006620008000100 */
[----:B------:R3:W1:Y:S01]  /*0b50*/  SYNCS.EXCH.64 URZ, [UR7+0xb8], UR4 ;  /* 0x0000b80407ff75b2 */ /* 0x0006620008000100 */
[----:B------:R3:W1:Y:S01]  /*0b60*/  SYNCS.EXCH.64 URZ, [UR7+0xa0], UR10 ;  /* 0x0000a00a07ff75b2 */ /* 0x0006620008000100 */
[----:B------:R3:W1:Y:S01]  /*0b70*/  SYNCS.EXCH.64 URZ, [UR7+0xc0], UR4 ;  /* 0x0000c00407ff75b2 */ /* 0x0006620008000100 */
[----:B------:R3:W1:Y:S01]  /*0b80*/  SYNCS.EXCH.64 URZ, [UR7+0xa8], UR10 ;  /* 0x0000a80a07ff75b2 */ /* 0x0006620008000100 */
[----:B------:R3:W1:Y:S02]  /*0b90*/  SYNCS.EXCH.64 URZ, [UR7+0xc8], UR4 ;  /* 0x0000c80407ff75b2 */ /* 0x0006640008000100 */
[----:B---3--:R-:W-:Y:S01]  /*0ba0*/  NOP ;  /* 0x0000000000007918 */ /* 0x008fe20000000000 */
.L_x_13:
        /* <DEDUP_REMOVED lines=18> */
.L_x_14:
[----:B--2---:R-:W2:Y:S01]  /*0cd0*/  S2UR UR5, SR_CTAID.X ;  /* 0x00000000000579c3 */ /* 0x004ea20000002500 */
[----:B------:R-:W-:-:S05]  /*0ce0*/  CS2R.32 R90, SR_CgaSize ;  /* 0x00000000005a7805 */ /* 0x000fca0000008a00 */
[----:B------:R-:W-:-:S05]  /*0cf0*/  IMAD R90, R90, -0xa0, RZ ;  /* 0xffffff605a5a7824 */ /* 0x000fca00078e02ff */
[----:B------:R-:W-:-:S14]  /*0d00*/  R2UR UR9, R90 ;  /* 0x000000005a0972ca */ /* 0x000fdc00000e0000 */
[----:B------:R-:W3:Y:S01]  /*0d10*/  LDCU UR9, c[0x0][UR9+0x2b0] ;  /* 0x00005600090977ac */ /* 0x000ee20008000800 */
[----:B------:R-:W-:Y:S01]  /*0d20*/  NOP ;  /* 0x0000000000007918 */ /* 0x000fe20000000000 */
[----:B------:R-:W-:-:S05]  /*0d30*/  CS2R.32 R90, SR_CgaSize ;  /* 0x00000000005a7805 */ /* 0x000fca0000008a00 */
[----:B------:R-:W-:-:S05]  /*0d40*/  IMAD R90, R90, -0xa0, RZ ;  /* 0xffffff605a5a7824 */ /* 0x000fca00078e02ff */
[----:B------:R-:W-:-:S14]  /*0d50*/  R2UR UR7, R90 ;  /* 0x000000005a0772ca */ /* 0x000fdc00000e0000 */
[----:B------:R-:W4:Y:S01]  /*0d60*/  LDCU UR7, c[0x0][UR7+0x2b4] ;  /* 0x00005680070777ac */ /* 0x000f220008000800 */
[----:B------:R-:W1:Y:S08]  /*0d70*/  S2UR UR4, SR_CTAID.Y ;  /* 0x00000000000479c3 */ /* 0x000e700000002600 */
[----:B------:R-:W4:Y:S01]  /*0d80*/  LDC R9, c[0x0][0xb24] ;  /* 0x0002c900ff097b82 */ /* 0x000f220000000800 */
[----:B--2---:R-:W-:-:S02]  /*0d90*/  I2FP.F32.U32 R5, UR5 ;  /* 0x0000000500057c45 */ /* 0x004fc40008201000 */
[----:B------:R-:W-:-:S05]  /*0da0*/  CS2R.32 R3, SR_CgaSize ;  /* 0x0000000000037805 */ /* 0x000fca0000008a00 */
[----:B------:R-:W-:-:S06]  /*0db0*/  IMAD R3, R3, -0xa0, RZ ;  /* 0xffffff6003037824 */ /* 0x000fcc00078e02ff */
[----:B------:R-:W2:Y:S01]  /*0dc0*/  LDC R3, c[0x0][R3+0x2a0] ;  /* 0x0000a80003037b82 */ /* 0x000ea20000000800 */
[----:B------:R-:W-:Y:S01]  /*0dd0*/  MOV R21, UR5 ;  /* 0x0000000500157c02 */ /* 0x000fe20008000f00 */
[----:B---3--:R-:W-:Y:S01]  /*0de0*/  FMUL R5, R5, UR9 ;  /* 0x0000000905057c20 */ /* 0x008fe20008400000 */
[----:B-1----:R-:W-:Y:S02]  /*0df0*/  I2FP.F32.U32 R4, UR4 ;  /* 0x0000000400047c45 */ /* 0x002fe40008201000 */
[----:B------:R-:W-:-:S05]  /*0e00*/  CS2R.32 R2, SR_CgaSize ;  /* 0x0000000000027805 */ /* 0x000fca0000008a00 */
[----:B------:R-:W-:-:S06]  /*0e10*/  IMAD R2, R2, -0xa0, RZ ;  /* 0xffffff6002027824 */ /* 0x000fcc00078e02ff */
[----:B------:R-:W1:Y:S01]  /*0e20*/  LDC R2, c[0x0][R2+0x2a4] ;  /* 0x0000a90002027b82 */ /* 0x000e620000000800 */
[----:B------:R-:W3:Y:S01]  /*0e30*/  F2I.U32.TRUNC.NTZ R90, R5 ;  /* 0x00000005005a7305 */ /* 0x000ee2000020f000 */
[----:B------:R-:W-:Y:S01]  /*0e40*/  MOV R20, UR4 ;  /* 0x0000000400147c02 */ /* 0x000fe20008000f00 */
[----:B----4-:R-:W-:-:S05]  /*0e50*/  FMUL R4, R4, UR7 ;  /* 0x0000000704047c20 */ /* 0x010fca0008400000 */
[----:B------:R-:W-:Y:S01]  /*0e60*/  BAR.SYNC.DEFER_BLOCKING 0x0 ;  /* 0x0000000000007b1d */ /* 0x000fe20000010000 */
[----:B------:R-:W-:-:S05]  /*0e70*/  ISETP.GE.AND P0, PT, R9, 0x1, PT ;  /* 0x000000010900780c */ /* 0x000fca0003f06270 */
[----:B------:R-:W4:Y:S02]  /*0e80*/  F2I.U32.TRUNC.NTZ R83, R4 ;  /* 0x0000000400537305 */ /* 0x000f24000020f000 */
[----:B------:R-:W1:Y:S01]  /*0e90*/  S2UR UR36, SR_CTAID.Z ;  /* 0x00000000002479c3 */ /* 0x000e620000002700 */
[----:B---3--:R-:W-:-:S05]  /*0ea0*/  IADD3 R90, PT, PT, -R90, RZ, RZ ;  /* 0x000000ff5a5a7210 */ /* 0x008fca0007ffe1ff */
[----:B--2---:R-:W-:Y:S01]  /*0eb0*/  IMAD R90, R3, R90, UR5 ;  /* 0x00000005035a7e24 */ /* 0x004fe2000f8e025a */
[----:B----4-:R-:W-:-:S05]  /*0ec0*/  IADD3 R83, PT, PT, -R83, RZ, RZ ;  /* 0x000000ff53537210 */ /* 0x010fca0007ffe1ff */
[----:B-1----:R-:W-:Y:S01]  /*0ed0*/  IMAD R83, R2, R83, UR4 ;  /* 0x0000000402537e24 */ /* 0x002fe2000f8e0253 */
[----:B------:R-:W-:Y:S06]  /*0ee0*/  @!P0 BRA `(.L_x_15) ;  /* 0x0000000000b88947 */ /* 0x000fec0003800000 */
[----:B------:R-:W1:Y:S01]  /*0ef0*/  LDC.64 R4, c[0x0][0xb18] ;  /* 0x0002c600ff047b82 */ /* 0x000e620000000a00 */
[----:B------:R-:W-:-:S07]  /*0f00*/  ISETP.NE.AND P0, PT, R9, 0x1, PT ;  /* 0x000000010900780c */ /* 0x000fce0003f05270 */
[----:B------:R-:W2:Y:S08]  /*0f10*/  LDC R10, c[0x0][0xb0c] ;  /* 0x0002c300ff0a7b82 */ /* 0x000eb00000000800 */
[----:B------:R-:W3:Y:S08]  /*0f20*/  LDC R11, c[0x0][0x370] ;  /* 0x0000dc00ff0b7b82 */ /* 0x000ef00000000800 */
[----:B------:R-:W4:Y:S01]  /*0f30*/  LDC R12, c[0x0][0x374] ;  /* 0x0000dd00ff0c7b82 */ /* 0x000f220000000800 */
[----:B-1----:R-:W-:-:S07]  /*0f40*/  ISETP.NE.AND P1, PT, R4, 0x1, PT ;  /* 0x000000010400780c */ /* 0x002fce0003f25270 */
[----:B------:R-:W3:Y:S01]  /*0f50*/  LDC.64 R6, c[0x0][0xb10] ;  /* 0x0002c400ff067b82 */ /* 0x000ee20000000a00 */
[----:B--2---:R-:W-:-:S07]  /*0f60*/  ISETP.NE.AND P2, PT, R10, 0x1, PT ;  /* 0x000000010a00780c */ /* 0x004fce0003f45270 */
[----:B------:R-:W1:Y:S08]  /*0f70*/  LDC R8, c[0x0][0xb20] ;  /* 0x0002c800ff087b82 */ /* 0x000e700000000800 */
[----:B------:R-:W2:Y:S01]  /*0f80*/  LDC.64 R2, c[0x0][0xb28] ;  /* 0x0002ca00ff027b82 */ /* 0x000ea20000000a00 */
[----:B----4-:R-:W-:-:S04]  /*0f90*/  IMAD.HI.U32 R13, R12, R5, RZ ;  /* 0x000000050c0d7227 */ /* 0x010fc800078e00ff */
[----:B------:R-:W-:-:S04]  /*0fa0*/  IMAD.HI.U32 R5, R20, R5, RZ ;  /* 0x0000000514057227 */ /* 0x000fc800078e00ff */
[----:B---3--:R-:W-:-:S04]  /*0fb0*/  IMAD.HI.U32 R14, R11, R6, RZ ;  /* 0x000000060b0e7227 */ /* 0x008fc800078e00ff */
[C---:B------:R-:W-:Y:S01]  /*0fc0*/  IMAD.HI.U32 R16, R21.reuse, R6, RZ ;  /* 0x0000000615107227 */ /* 0x040fe200078e00ff */
[-C--:B------:R-:W-:Y:S02]  /*0fd0*/  @P2 SHF.R.U32.HI R11, RZ, R7.reuse, R14 ;  /* 0x00000007ff0b2219 */ /* 0x080fe4000001160e */
[-C--:B-1----:R-:W-:Y:S02]  /*0fe0*/  @P1 SHF.R.U32.HI R12, RZ, R8.reuse, R13 ;  /* 0x00000008ff0c1219 */ /* 0x082fe4000001160d */
[----:B------:R-:W-:Y:S02]  /*0ff0*/  SHF.R.U32.HI R5, RZ, R8, R5 ;  /* 0x00000008ff057219 */ /* 0x000fe40000011605 */
[----:B------:R-:W-:Y:S02]  /*1000*/  SHF.R.U32.HI R16, RZ, R7, R16 ;  /* 0x00000007ff107219 */ /* 0x000fe40000011610 */
[----:B------:R-:W-:Y:S01]  /*1010*/  SEL R5, R20, R5, !P1 ;  /* 0x0000000514057207 */ /* 0x000fe20004800000 */
[----:B--2---:R-:W-:Y:S01]  /*1020*/  IMAD.HI.U32 R14, R12, R2, RZ ;  /* 0x000000020c0e7227 */ /* 0x004fe200078e00ff */
[----:B------:R-:W-:-:S02]  /*1030*/  SEL R7, R21, R16, !P2 ;  /* 0x0000001015077207 */ /* 0x000fc40005000000 */
[----:B------:R-:W-:Y:S01]  /*1040*/  IADD3 R13, PT, PT, -R5, RZ, RZ ;  /* 0x000000ff050d7210 */ /* 0x000fe20007ffe1ff */
[----:B------:R-:W-:Y:S01]  /*1050*/  IMAD.HI.U32 R6, R11, R2, RZ ;  /* 0x000000020b067227 */ /* 0x000fe200078e00ff */
[----:B------:R-:W-:-:S03]  /*1060*/  @P0 SHF.R.U32.HI R12, RZ, R3, R14 ;  /* 0x00000003ff0c0219 */ /* 0x000fc6000001160e */
[----:B------:R-:W-:Y:S01]  /*1070*/  IMAD R13, R4, R13, R20 ;  /* 0x0000000d040d7224 */ /* 0x000fe200078e0214 */
[----:B------:R-:W-:Y:S01]  /*1080*/  @P0 SHF.R.U32.HI R11, RZ, R3, R6 ;  /* 0x00000003ff0b0219 */ /* 0x000fe20000011606 */
[----:B------:R-:W-:-:S04]  /*1090*/  IMAD R12, R12, R9, RZ ;  /* 0x000000090c0c7224 */ /* 0x000fc800078e02ff */
[----:B------:R-:W-:Y:S01]  /*10a0*/  IMAD R6, R11, R9, RZ ;  /* 0x000000090b067224 */ /* 0x000fe200078e02ff */
[----:B------:R-:W-:-:S04]  /*10b0*/  ISETP.GE.AND P1, PT, R5, R12, PT ;  /* 0x0000000c0500720c */ /* 0x000fc80003f26270 */
[----:B------:R-:W-:Y:S01]  /*10c0*/  ISETP.GE.OR P1, PT, R7, R6, P1 ;  /* 0x000000060700720c */ /* 0x000fe20000f26670 */
[----:B------:R-:W-:-:S05]  /*10d0*/  IMAD.HI.U32 R6, R5, R2, RZ ;  /* 0x0000000205067227 */ /* 0x000fca00078e00ff */
[----:B------:R-:W-:-:S04]  /*10e0*/  SHF.R.U32.HI R6, RZ, R3, R6 ;  /* 0x00000003ff067219 */ /* 0x000fc80000011606 */
[----:B------:R-:W-:-:S03]  /*10f0*/  SEL R6, R5, R6, !P0 ;  /* 0x0000000605067207 */ /* 0x000fc60004000000 */
[----:B------:R-:W-:Y:S01]  /*1100*/  @!P1 IMAD.HI.U32 R8, R7, R2, RZ ;  /* 0x0000000207089227 */ /* 0x000fe200078e00ff */
[----:B------:R-:W-:-:S04]  /*1110*/  IADD3 R2, PT, PT, -R6, RZ, RZ ;  /* 0x000000ff06027210 */ /* 0x000fc80007ffe1ff */
[----:B------:R-:W-:Y:S01]  /*1120*/  @!P1 SHF.R.U32.HI R8, RZ, R3, R8 ;  /* 0x00000003ff089219 */ /* 0x000fe20000011608 */
[----:B------:R-:W-:-:S03]  /*1130*/  IMAD R2, R9, R2, R5 ;  /* 0x0000000209027224 */ /* 0x000fc600078e0205 */
[----:B------:R-:W-:-:S05]  /*1140*/  @!P1 SEL R3, R7, R8, !P0 ;  /* 0x0000000807039207 */ /* 0x000fca0004000000 */
[--C-:B------:R-:W-:Y:S02]  /*1150*/  @!P1 IMAD.IADD R6, R6, 0x1, -R3.reuse ;  /* 0x0000000106069824 */ /* 0x100fe400078e0a03 */
[----:B------:R-:W-:Y:S01]  /*1160*/  @!P1 IMAD R3, R2, R11, R3 ;  /* 0x0000000b02039224 */ /* 0x000fe200078e0203 */
[----:B------:R-:W-:Y:S01]  /*1170*/  IADD3 R2, PT, PT, -R7, RZ, RZ ;  /* 0x000000ff07027210 */ /* 0x000fe20007ffe1ff */
[----:B------:R-:W-:Y:S02]  /*1180*/  @!P1 IMAD R5, R6, R9, R7 ;  /* 0x0000000906059224 */ /* 0x000fe400078e0207 */
[----:B------:R-:W-:Y:S02]  /*1190*/  @!P1 IMAD.MOV.U32 R7, RZ, RZ, R3 ;  /* 0x000000ffff079224 */ /* 0x000fe400078e0003 */
[----:B------:R-:W-:Y:S02]  /*11a0*/  IMAD R2, R10, R2, R21 ;  /* 0x000000020a027224 */ /* 0x000fe400078e0215 */
[----:B------:R-:W-:-:S02]  /*11b0*/  IMAD R20, R5, R4, R13 ;  /* 0x0000000405147224 */ /* 0x000fc400078e020d */
[----:B------:R-:W-:Y:S02]  /*11c0*/  IMAD R21, R7, R10, R2 ;  /* 0x0000000a07157224 */ /* 0x000fe400078e0202 */
.L_x_15:
[----:B------:R-:W1:Y:S01]  /*11d0*/  LDCU UR4, c[0x0][0xb30] ;  /* 0x00016600ff0477ac */ /* 0x000e620008000800 */
[----:B------:R-:W2:Y:S08]  /*11e0*/  S2UR UR37, SR_CgaCtaId ;  /* 0x00000000002579c3 */ /* 0x000eb00000008800 */
[----:B------:R-:W3:Y:S01]  /*11f0*/  LDC R40, c[0x0][0xb24] ;  /* 0x0002c900ff287b82 */ /* 0x000ee20000000800 */
[----:B-1----:R-:W-:-:S09]  /*1200*/  UISETP.NE.AND UP1, UPT, UR4, 0x1, UPT ;  /* 0x000000010400788c */ /* 0x002fd2000bf25270 */
[----:B--2---:R-:W-:Y:S05]  /*1210*/  BRA.U UP1, `(.L_x_16) ;  /* 0x0000000101407547 */ /* 0x004fea000b800000 */
[----:B------:R-:W1:Y:S08]  /*1220*/  LDC.64 R4, c[0x0][0xb10] ;  /* 0x0002c400ff047b82 */ /* 0x000e700000000a00 */
[----:B------:R-:W2:Y:S08]  /*1230*/  LDC.64 R2, c[0x0][0xb18] ;  /* 0x0002c600ff027b82 */ /* 0x000eb00000000a00 */
[----:B------:R-:W4:Y:S08]  /*1240*/  LDC R6, c[0x0][0xb20] ;  /* 0x0002c800ff067b82 */ /* 0x000f300000000800 */
[----:B------:R-:W3:Y:S01]  /*1250*/  LDC R8, c[0x0][0xb0c] ;  /* 0x0002c300ff087b82 */ /* 0x000ee20000000800 */
[----:B-1----:R-:W-:-:S05]  /*1260*/  IMAD.HI.U32 R4, R21, R4, RZ ;  /* 0x0000000415047227 */ /* 0x002fca00078e00ff */
[----:B------:R-:W-:Y:S01]  /*1270*/  SHF.R.U32.HI R4, RZ, R5, R4 ;  /* 0x00000005ff047219 */ /* 0x000fe20000011604 */
[----:B--2---:R-:W-:Y:S01]  /*1280*/  IMAD.HI.U32 R3, R20, R3, RZ ;  /* 0x0000000314037227 */ /* 0x004fe200078e00ff */
[----:B------:R-:W-:-:S04]  /*1290*/  ISETP.NE.AND P0, PT, R2, 0x1, PT ;  /* 0x000000010200780c */ /* 0x000fc80003f05270 */
[----:B----4-:R-:W-:-:S04]  /*12a0*/  SHF.R.U32.HI R3, RZ, R6, R3 ;  /* 0x00000006ff037219 */ /* 0x010fc80000011603 */
[----:B------:R-:W-:Y:S02]  /*12b0*/  SEL R3, R20, R3, !P0 ;  /* 0x0000000314037207 */ /* 0x000fe40004000000 */
[----:B---3--:R-:W-:-:S04]  /*12c0*/  ISETP.NE.AND P1, PT, R8, 0x1, PT ;  /* 0x000000010800780c */ /* 0x008fc80003f25270 */
[----:B------:R-:W-:-:S05]  /*12d0*/  SEL R4, R21, R4, !P1 ;  /* 0x0000000415047207 */ /* 0x000fca0004800000 */
[----:B------:R-:W-:Y:S02]  /*12e0*/  IMAD.IADD R5, R3, 0x1, -R4 ;  /* 0x0000000103057824 */ /* 0x000fe400078e0a04 */
[----:B------:R-:W-:Y:S02]  /*12f0*/  IMAD.IADD R3, R4, 0x1, -R3 ;  /* 0x0000000104037824 */ /* 0x000fe400078e0a03 */
[----:B------:R-:W-:Y:S02]  /*1300*/  IMAD R21, R5, R8, R21 ;  /* 0x0000000805157224 */ /* 0x000fe400078e0215 */
[----:B------:R-:W-:-:S07]  /*1310*/  IMAD R20, R3, R2, R20 ;  /* 0x0000000203147224 */ /* 0x000fce00078e0214 */
.L_x_16:
[----:B------:R-:W-:Y:S01]  /*1320*/  BAR.SYNC.DEFER_BLOCKING 0x0 ;  /* 0x0000000000007b1d */ /* 0x000fe20000010000 */
[----:B------:R-:W-:Y:S01]  /*1330*/  UISETP.NE.AND UP1, UPT, UR8, 0x2, UPT ;  /* 0x000000020800788c */ /* 0x000fe2000bf25270 */
[----:B------:R-:W-:Y:S02]  /*1340*/  ISETP.NE.OR P5, PT, R0, 0x2, !P5 ;  /* 0x000000020000780c */ /* 0x000fe40006fa5670 */
[----:B------:R-:W-:-:S06]  /*1350*/  LOP3.LUT R2, R103, 0x1f, RZ, 0xc0, !PT ;  /* 0x0000001f67027812 */ /* 0x000fcc00078ec0ff */
[----:B------:R-:W-:Y:S05]  /*1360*/  BRA.U UP1, `(.L_x_17) ;  /* 0x0000001101b47547 */ /* 0x000fea000b800000 */
[----:B------:R-:W1:Y:S01]  /*1370*/  LDCU UR13, c[0x0][0x38c] ;  /* 0x00007180ff0d77ac */ /* 0x000e620008000800 */
[----:B------:R-:W2:Y:S01]  /*1380*/  LDC R9, c[0x0][0x370] ;  /* 0x0000dc00ff097b82 */ /* 0x000ea20000000800 */
[----:B------:R-:W-:Y:S01]  /*1390*/  PLOP3.LUT P1, PT, PT, PT, UP2, 0x80, 0x8 ;  /* 0x000000000008781c */ /* 0x000fe20003f2f028 */
[----:B------:R-:W-:Y:S01]  /*13a0*/  IMAD.MOV.U32 R15, RZ, RZ, 0x1 ;  /* 0x00000001ff0f7424 */ /* 0x000fe200078e00ff */
[----:B------:R-:W-:Y:S01]  /*13b0*/  ISETP.EQ.OR P4, PT, R2, RZ, P5 ;  /* 0x000000ff0200720c */ /* 0x000fe20002f82670 */
[----:B------:R-:W-:Y:S01]  /*13c0*/  IMAD.MOV.U32 R14, RZ, RZ, RZ ;  /* 0x000000ffff0e7224 */ /* 0x000fe200078e00ff */
[----:B------:R-:W-:Y:S02]  /*13d0*/  PLOP3.LUT P1, PT, P1, PT, PT, 0x8, 0x80 ;  /* 0x000000000080781c */ /* 0x000fe40000f2e170 */
[----:B------:R-:W-:Y:S01]  /*13e0*/  CS2R R12, SRZ ;  /* 0x00000000000c7805 */ /* 0x000fe2000001ff00 */
[----:B------:R-:W-:Y:S01]  /*13f0*/  IMAD.MOV.U32 R10, RZ, RZ, 0x1 ;  /* 0x00000001ff0a7424 */ /* 0x000fe200078e00ff */
[----:B------:R-:W4:Y:S01]  /*1400*/  LDC R0, c[0x0][0x374] ;  /* 0x0000dd00ff007b82 */ /* 0x000f220000000800 */
[----:B------:R-:W2:Y:S01]  /*1410*/  LDCU.64 UR22, c[0x0][0x348] ;  /* 0x00006900ff1677ac */ /* 0x000ea20008000a00 */
[----:B------:R-:W-:Y:S01]  /*1420*/  UMOV UR6, URZ ;  /* 0x000000ff00067c82 */ /* 0x000fe20008000000 */
[----:B-1----:R-:W-:-:S04]  /*1430*/  UIADD3 UR5, UPT, UPT, UR13, 0xff, URZ ;  /* 0x000000ff0d057890 */ /* 0x002fc8000fffe0ff */
[----:B------:R-:W-:-:S04]  /*1440*/  USHF.R.S32.HI UR4, URZ, 0x1f, UR5 ;  /* 0x0000001fff047899 */ /* 0x000fc80008011405 */
[----:B------:R-:W-:-:S04]  /*1450*/  ULEA.HI UR4, UR4, UR5, URZ, 0x8 ;  /* 0x0000000504047291 */ /* 0x000fc8000f8f40ff */
[----:B------:R-:W-:Y:S02]  /*1460*/  USHF.R.S32.HI UR15, URZ, 0x8, UR4 ;  /* 0x00000008ff0f7899 */ /* 0x000fe40008011404 */
[----:B------:R-:W-:Y:S02]  /*1470*/  UIADD3 UR4, UPT, UPT, UR13, -0x1, URZ ;  /* 0xffffffff0d047890 */ /* 0x000fe4000fffe0ff */
[----:B------:R-:W-:Y:S02]  /*1480*/  UISETP.LT.U32.AND UP0, UPT, UR15, 0x4, UPT ;  /* 0x000000040f00788c */ /* 0x000fe4000bf01070 */
[----:B------:R-:W-:Y:S02]  /*1490*/  UISETP.GE.U32.AND UP1, UPT, UR4, -0x1ff, UPT ;  /* 0xfffffe010400788c */ /* 0x000fe4000bf26070 */
[----:B------:R-:W-:Y:S02]  /*14a0*/  USEL UR14, UR15, 0x4, UP0 ;  /* 0x000000040f0e7887 */ /* 0x000fe40008000000 */
[----:B------:R-:W-:-:S02]  /*14b0*/  UIADD3 UR13, UPT, UPT, UR13, 0x1fe, URZ ;  /* 0x000001fe0d0d7890 */ /* 0x000fc4000fffe0ff */
[----:B------:R-:W-:Y:S02]  /*14c0*/  UIADD3 UR5, UPT, UPT, UR14, -0x1, URZ ;  /* 0xffffffff0e057890 */ /* 0x000fe4000fffe0ff */
[----:B------:R-:W-:-:S03]  /*14d0*/  UIADD3 UR7, UPT, UPT, UR15, -UR14, URZ ;  /* 0x8000000e0f077290 */ /* 0x000fc6000fffe0ff */
[----:B------:R-:W-:-:S04]  /*14e0*/  @UP1 UIADD3 UR5, UPT, UPT, UR14, URZ, URZ ;  /* 0x000000ff0e051290 */ /* 0x000fc8000fffe0ff */
[----:B--2---:R-:W-:-:S12]  /*14f0*/  UIADD3 UR5, UPT, UPT, UR5, 0x1, URZ ;  /* 0x0000000105057890 */ /* 0x004fd8000fffe0ff */
.L_x_35:
[----:B------:R-:W-:Y:S01]  /*1500*/  UISETP.NE.AND UP0, UPT, UR37, URZ, UPT ;  /* 0x000000ff2500728c */ /* 0x000fe2000bf05270 */
[----:B------:R-:W1:Y:S08]  /*1510*/  S2UR UR37, SR_CgaCtaId ;  /* 0x00000000002579c3 */ /* 0x000e700000008800 */
[----:B------:R-:W-:Y:S05]  /*1520*/  BRA.U UP0, `(.L_x_18) ;  /* 0x0000000100347547 */ /* 0x000fea000b800000 */
[----:B------:R-:W2:Y:S01]  /*1530*/  S2R R2, SR_CgaCtaId ;  /* 0x0000000000027919 */ /* 0x000ea20000008800 */
[----:B------:R-:W-:-:S04]  /*1540*/  MOV R3, 0x400 ;  /* 0x0000040000037802 */ /* 0x000fc80000000f00 */
[----:B--2---:R-:W-:Y:S02]  /*1550*/  LEA R3, R2, R3, 0x18 ;  /* 0x0000000302037211 */ /* 0x004fe400078ec0ff */
[----:B------:R-:W-:-:S03]  /*1560*/  SHF.L.U32 R2, R10, 0x1f, RZ ;  /* 0x0000001f0a027819 */ /* 0x000fc600000006ff */
[----:B------:R-:W-:-:S04]  /*1570*/  IMAD R3, R12, 0x8, R3 ;  /* 0x000000080c037824 */ /* 0x000fc800078e0203 */
[----:B------:R-:W2:Y:S02]  /*1580*/  SYNCS.PHASECHK.TRANS64.TRYWAIT P0, [R3+URZ+0xe0], R2 ;  /* 0x0000e002030075a7 */ /* 0x000ea400080011ff */
[----:B--2---:R-:W-:Y:S05]  /*1590*/  @!P0 BRA `(.L_x_19) ;  /* 0x0000005c00e88947 */ /* 0x004fea0003800000 */
.L_x_105:
[----:B------:R-:W-:Y:S01]  /*15a0*/  VIADD R12, R12, 0x1 ;  /* 0x000000010c0c7836 */ /* 0x000fe20000000000 */
[----:B------:R2:W-:Y:S04]  /*15b0*/  SYNCS.ARRIVE.TRANS64.A1T0 RZ, [R3+URZ+0xd0], RZ ;  /* 0x0000d0ff03ff79a7 */ /* 0x0005e800081000ff */
[----:B------:R-:W-:-:S04]  /*15c0*/  ISETP.NE.AND P0, PT, R12, 0x2, PT ;  /* 0x000000020c00780c */ /* 0x000fc80003f05270 */
[----:B------:R-:W-:Y:S02]  /*15d0*/  SEL R12, R12, RZ, P0 ;  /* 0x000000ff0c0c7207 */ /* 0x000fe40000000000 */
[----:B--2---:R-:W-:-:S04]  /*15e0*/  SEL R3, RZ, 0x1, P0 ;  /* 0x00000001ff037807 */ /* 0x004fc80000000000 */
[----:B------:R-:W-:-:S07]  /*15f0*/  LOP3.LUT R10, R10, R3, RZ, 0x3c, !PT ;  /* 0x000000030a0a7212 */ /* 0x000fce00078e3cff */
.L_x_18:
[----:B------:R-:W-:Y:S01]  /*1600*/  UMOV UR4, 0x400 ;  /* 0x0000040000047882 */ /* 0x000fe20000000000 */
[----:B------:R-:W-:Y:S01]  /*1610*/  SHF.L.U32 R2, R15, 0x1f, RZ ;  /* 0x0000001f0f027819 */ /* 0x000fe200000006ff */
[----:B-1----:R-:W-:Y:S01]  /*1620*/  ULEA UR4, UR37, UR4, 0x18 ;  /* 0x0000000425047291 */ /* 0x002fe2000f8ec0ff */
[----:B------:R-:W-:Y:S01]  /*1630*/  R2UR UR35, R21 ;  /* 0x00000000152372ca */ /* 0x000fe200000e0000 */
[----:B------:R-:W-:Y:S01]  /*1640*/  UISETP.GE.U32.AND UP0, UPT, UR13, 0x1ff, UPT ;  /* 0x000001ff0d00788c */ /* 0x000fe2000bf06070 */
[----:B------:R-:W-:Y:S01]  /*1650*/  R2UR UR19, R20 ;  /* 0x00000000141372ca */ /* 0x000fe200000e0000 */
[----:B------:R-:W-:Y:S01]  /*1660*/  ULEA UR8, UR6, UR4, 0x3 ;  /* 0x0000000406087291 */ /* 0x000fe2000f8e18ff */
[----:B------:R-:W-:-:S08]  /*1670*/  UMOV UR29, URZ ;  /* 0x000000ff001d7c82 */ /* 0x000fd00008000000 */
[----:B------:R1:W2:Y:S01]  /*1680*/  SYNCS.PHASECHK.TRANS64.TRYWAIT P0, [UR8+0x20], R2 ;  /* 0x00002002ff0075a7 */ /* 0x0002a20008001108 */
[----:B------:R-:W-:Y:S02]  /*1690*/  USHF.L.U32 UR35, UR35, 0x6, URZ ;  /* 0x0000000623237899 */ /* 0x000fe400080006ff */
[----:B------:R-:W-:Y:S01]  /*16a0*/  USHF.L.U32 UR19, UR19, 0x7, URZ ;  /* 0x0000000713137899 */ /* 0x000fe200080006ff */
[----:B------:R-:W-:Y:S11]  /*16b0*/  BRA.U !UP0, `(.L_x_20) ;  /* 0x0000000108d87547 */ /* 0x000ff6000b800000 */
[----:B------:R-:W-:Y:S01]  /*16c0*/  UMOV UR21, URZ ;  /* 0x000000ff00157c82 */ /* 0x000fe20008000000 */
[----:B------:R-:W-:-:S05]  /*16d0*/  UMOV UR42, UR6 ;  /* 0x00000006002a7c82 */ /* 0x000fca0008000000 */
.L_x_25:
[----:B-1----:R-:W-:Y:S01]  /*16e0*/  ULEA UR33, UR42, UR4, 0x3 ;  /* 0x000000042a217291 */ /* 0x002fe2000f8e18ff */
[----:B--2---:R-:W-:Y:S01]  /*16f0*/  @!P5 MOV R3, 0xc000 ;  /* 0x0000c0000003d802 */ /* 0x004fe20000000f00 */
[----:B--2---:R-:W-:Y:S10]  /*1700*/  @P0 BRA `(.L_x_21) ;  /* 0x00000000000c0947 */ /* 0x004ff40003800000 */
[----:B------:R-:W-:-:S04]  /*1710*/  SHF.L.U32 R5, R15, 0x1f, RZ ;  /* 0x0000001f0f057819 */ /* 0x000fc800000006ff */
[----:B------:R-:W2:Y:S02]  /*1720*/  SYNCS.PHASECHK.TRANS64.TRYWAIT P0, [UR33+0x20], R5 ;  /* 0x00002005ff0075a7 */ /* 0x000ea40008001121 */
[----:B--2---:R-:W-:Y:S05]  /*1730*/  @!P0 BRA `(.L_x_22) ;  /* 0x0000005c00948947 */ /* 0x004fea0003800000 */
.L_x_21:
[----:B------:R2:W-:Y:S01]  /*1740*/  @!P5 SYNCS.ARRIVE.TRANS64 RZ, [UR33], R3 ;  /* 0x00000003ffffd9a7 */ /* 0x0005e20008000021 */
[----:B------:R-:W-:Y:S04]  /*1750*/  BSSY.RECONVERGENT B0, `(.L_x_23) ;  /* 0x0000003000007945 */ /* 0x000fe80003800200 */
[----:B------:R-:W-:Y:S05]  /*1760*/  @P4 BRA `(.L_x_24) ;  /* 0x0000000000044947 */ /* 0x000fea0003800000 */
[----:B------:R-:W-:Y:S05]  /*1770*/  BPT.TRAP 0x1 ;  /* 0x000000040000795c */ /* 0x000fea0000300000 */
.L_x_24:
[----:B------:R-:W-:Y:S05]  /*1780*/  BSYNC.RECONVERGENT B0 ;  /* 0x0000000000007941 */ /* 0x000fea0003800200 */
.L_x_23:
[----:B------:R-:W-:Y:S02]  /*1790*/  UIADD3 UR6, UPT, UPT, UR42, 0x1, URZ ;  /* 0x000000012a067890 */ /* 0x000fe4000fffe0ff */
[----:B------:R-:W-:Y:S02]  /*17a0*/  ULEA UR24, UR42, UR4, 0xe ;  /* 0x000000042a187291 */ /* 0x000fe4000f8e70ff */
[----:B------:R-:W-:Y:S02]  /*17b0*/  UISETP.NE.AND UP0, UPT, UR6, 0x4, UPT ;  /* 0x000000040600788c */ /* 0x000fe4000bf05270 */
[----:B------:R-:W-:Y:S02]  /*17c0*/  UIADD3 UR40, UP1, UPT, UR22, 0x80, URZ ;  /* 0x0000008016287890 */ /* 0x000fe4000ff3e0ff */
[----:B------:R-:W-:Y:S02]  /*17d0*/  USEL UR9, URZ, 0x1, UP0 ;  /* 0x00000001ff097887 */ /* 0x000fe40008000000 */
[----:B------:R-:W-:-:S02]  /*17e0*/  USEL UR6, UR6, URZ, UP0 ;  /* 0x000000ff06067287 */ /* 0x000fc40008000000 */
[----:B------:R-:W-:Y:S02]  /*17f0*/  USHF.L.U32 UR34, UR21, 0x8, URZ ;  /* 0x0000000815227899 */ /* 0x000fe400080006ff */
[----:B------:R-:W-:Y:S01]  /*1800*/  ULEA UR8, UR6, UR4, 0x3 ;  /* 0x0000000406087291 */ /* 0x000fe2000f8e18ff */
[----:B------:R-:W-:Y:S01]  /*1810*/  LOP3.LUT R15, R15, UR9, RZ, 0x3c, !PT ;  /* 0x000000090f0f7c12 */ /* 0x000fe2000f8e3cff */
[----:B------:R-:W-:Y:S02]  /*1820*/  UIADD3 UR38, UP0, UPT, UR22, 0x180, URZ ;  /* 0x0000018016267890 */ /* 0x000fe4000ff1e0ff */
[----:B------:R-:W-:Y:S01]  /*1830*/  UIADD3.X UR41, UPT, UPT, URZ, UR23, URZ, UP1, !UPT ;  /* 0x00000017ff297290 */ /* 0x000fe20008ffe4ff */
[----:B-1----:R-:W-:Y:S01]  /*1840*/  SHF.L.U32 R2, R15, 0x1f, RZ ;  /* 0x0000001f0f027819 */ /* 0x002fe200000006ff */
[----:B------:R-:W-:Y:S02]  /*1850*/  UIADD3 UR32, UPT, UPT, UR24, 0x4400, URZ ;  /* 0x0000440018207890 */ /* 0x000fe4000fffe0ff */
[----:B------:R-:W-:Y:S01]  /*1860*/  UIADD3 UR26, UPT, UPT, UR34, 0x80, URZ ;  /* 0x00000080221a7890 */ /* 0x000fe2000fffe0ff */
[----:B------:R1:W1:Y:S01]  /*1870*/  SYNCS.PHASECHK.TRANS64.TRYWAIT P0, [UR8+0x20], R2 ;  /* 0x00002002ff0075a7 */ /* 0x0002620008001108 */
[----:B------:R-:W-:-:S02]  /*1880*/  ULEA UR8, UR42, UR4, 0xf ;  /* 0x000000042a087291 */ /* 0x000fc4000f8e78ff */
[----:B------:R-:W-:Y:S02]  /*1890*/  UIADD3 UR24, UPT, UPT, UR24, 0x6400, URZ ;  /* 0x0000640018187890 */ /* 0x000fe4000fffe0ff */
[----:B------:R-:W-:Y:S02]  /*18a0*/  UIADD3.X UR39, UPT, UPT, URZ, UR23, URZ, UP0, !UPT ;  /* 0x00000017ff277290 */ /* 0x000fe400087fe4ff */
[----:B------:R-:W-:Y:S02]  /*18b0*/  UIADD3 UR16, UPT, UPT, UR8, 0x14400, URZ ;  /* 0x0001440008107890 */ /* 0x000fe4000fffe0ff */
[----:B------:R-:W-:Y:S01]  /*18c0*/  UIADD3 UR8, UPT, UPT, UR8, 0x18400, URZ ;  /* 0x0001840008087890 */ /* 0x000fe2000fffe0ff */
[----:B------:R-:W-:Y:S01]  /*18d0*/  UMOV UR30, 0x0 ;  /* 0x00000000001e7882 */ /* 0x000fe20000000000 */
[----:B------:R-:W-:Y:S01]  /*18e0*/  UMOV UR31, 0x10000000 ;  /* 0x10000000001f7882 */ /* 0x000fe20000000000 */
[----:B------:R-:W-:Y:S01]  /*18f0*/  UMOV UR25, UR33 ;  /* 0x0000002100197c82 */ /* 0x000fe20008000000 */
[----:B------:R-:W-:Y:S01]  /*1900*/  UMOV UR27, UR35 ;  /* 0x00000023001b7c82 */ /* 0x000fe20008000000 */
[----:B------:R-:W-:Y:S01]  /*1910*/  UMOV UR28, UR36 ;  /* 0x00000024001c7c82 */ /* 0x000fe20008000000 */
[----:B------:R-:W-:Y:S01]  /*1920*/  UMOV UR17, UR33 ;  /* 0x0000002100117c82 */ /* 0x000fe20008000000 */
[----:B------:R-:W-:Y:S01]  /*1930*/  UMOV UR20, UR36 ;  /* 0x0000002400147c82 */ /* 0x000fe20008000000 */
[----:B------:R-:W-:Y:S01]  /*1940*/  UMOV UR18, UR34 ;  /* 0x0000002200127c82 */ /* 0x000fe20008000000 */
[----:B------:R1:W-:Y:S01]  /*1950*/  UTMALDG.3D [UR32], [UR40], desc[UR30] ;  /* 0x00001e20280075b4 */ /* 0x0003e20008011000 */
[----:B------:R-:W-:Y:S01]  /*1960*/  UMOV UR11, UR19 ;  /* 0x00000013000b7c82 */ /* 0x000fe20008000000 */
[----:B------:R-:W-:Y:S01]  /*1970*/  UMOV UR12, UR36 ;  /* 0x00000024000c7c82 */ /* 0x000fe20008000000 */
[----:B------:R-:W-:Y:S01]  /*1980*/  UMOV UR9, UR33 ;  /* 0x0000002100097c82 */ /* 0x000fe20008000000 */
[----:B------:R-:W-:Y:S01]  /*1990*/  UMOV UR10, UR26 ;  /* 0x0000001a000a7c82 */ /* 0x000fe20008000000 */
[----:B------:R-:W-:Y:S01]  /*19a0*/  UIADD3 UR21, UPT, UPT, UR21, 0x1, URZ ;  /* 0x0000000115157890 */ /* 0x000fe2000fffe0ff */
[----:B------:R-:W-:Y:S01]  /*19b0*/  UMOV UR29, UR5 ;  /* 0x00000005001d7c82 */ /* 0x000fe20008000000 */
[----:B------:R1:W-:Y:S02]  /*19c0*/  UTMALDG.3D [UR24], [UR40], desc[UR30] ;  /* 0x00001e18280075b4 */ /* 0x0003e40008011000 */
[----:B------:R-:W-:Y:S01]  /*19d0*/  UISETP.NE.AND UP0, UPT, UR21, UR5, UPT ;  /* 0x000000051500728c */ /* 0x000fe2000bf05270 */
[----:B------:R-:W-:Y:S01]  /*19e0*/  UMOV UR42, UR6 ;  /* 0x00000006002a7c82 */ /* 0x000fe20008000000 */
[----:B------:R1:W-:Y:S01]  /*19f0*/  UTMALDG.3D [UR16], [UR38], desc[UR30] ;  /* 0x00001e10260075b4 */ /* 0x0003e20008011000 */
[----:B------:R1:W-:Y:S06]  /*1a00*/  UTMALDG.3D [UR8], [UR38], desc[UR30] ;  /* 0x00001e08260075b4 */ /* 0x0003ec0008011000 */
[----:B------:R-:W-:Y:S05]  /*1a10*/  BRA.U UP0, `(.L_x_25) ;  /* 0xfffffffd00307547 */ /* 0x000fea000b83ffff */
.L_x_20:
[----:B-1----:R-:W-:Y:S01]  /*1a20*/  ULEA UR8, UR6, UR4, 0x3 ;  /* 0x0000000406087291 */ /* 0x002fe2000f8e18ff */
[----:B------:R-:W-:Y:S01]  /*1a30*/  SHF.L.U32 R2, R15, 0x1f, RZ ;  /* 0x0000001f0f027819 */ /* 0x000fe200000006ff */
[----:B------:R-:W-:Y:S01]  /*1a40*/  @!P1 SYNCS.ARRIVE.TRANS64.A1T0 RZ, [UR4+0x68], RZ ;  /* 0x000068ffffff99a7 */ /* 0x000fe20008100004 */
[----:B------:R-:W-:-:S06]  /*1a50*/  UISETP.GT.AND UP0, UPT, UR15, UR14, UPT ;  /* 0x0000000e0f00728c */ /* 0x000fcc000bf04270 */
[----:B--2---:R1:W2:Y:S03]  /*1a60*/  SYNCS.PHASECHK.TRANS64.TRYWAIT P0, [UR8+0x20], R2 ;  /* 0x00002002ff0075a7 */ /* 0x0042a60008001108 */
[----:B------:R-:W-:Y:S05]  /*1a70*/  BRA.U !UP0, `(.L_x_26) ;  /* 0x0000000108d47547 */ /* 0x000fea000b800000 */
[----:B------:R-:W-:Y:S01]  /*1a80*/  UIADD3 UR21, UPT, UPT, UR7, UR29, URZ ;  /* 0x0000001d07157290 */ /* 0x000fe2000fffe0ff */
[----:B------:R-:W-:-:S11]  /*1a90*/  UMOV UR42, UR6 ;  /* 0x00000006002a7c82 */ /* 0x000fd60008000000 */
.L_x_31:
[----:B-1----:R-:W-:Y:S01]  /*1aa0*/  ULEA UR33, UR42, UR4, 0x3 ;  /* 0x000000042a217291 */ /* 0x002fe2000f8e18ff */
[----:B--2---:R-:W-:Y:S01]  /*1ab0*/  @!P5 MOV R3, 0xc000 ;  /* 0x0000c0000003d802 */ /* 0x004fe20000000f00 */
[----:B--2---:R-:W-:Y:S10]  /*1ac0*/  @P0 BRA `(.L_x_27) ;  /* 0x00000000000c0947 */ /* 0x004ff40003800000 */
[----:B------:R-:W-:-:S04]  /*1ad0*/  SHF.L.U32 R5, R15, 0x1f, RZ ;  /* 0x0000001f0f057819 */ /* 0x000fc800000006ff */
[----:B------:R-:W2:Y:S02]  /*1ae0*/  SYNCS.PHASECHK.TRANS64.TRYWAIT P0, [UR33+0x20], R5 ;  /* 0x00002005ff0075a7 */ /* 0x000ea40008001121 */
[----:B--2---:R-:W-:Y:S05]  /*1af0*/  @!P0 BRA `(.L_x_28) ;  /* 0x0000005800bc8947 */ /* 0x004fea0003800000 */
.L_x_27:
[----:B------:R2:W-:Y:S01]  /*1b00*/  @!P5 SYNCS.ARRIVE.TRANS64 RZ, [UR33], R3 ;  /* 0x00000003ffffd9a7 */ /* 0x0005e20008000021 */
[----:B------:R-:W-:Y:S04]  /*1b10*/  BSSY.RECONVERGENT B0, `(.L_x_29) ;  /* 0x0000003000007945 */ /* 0x000fe80003800200 */
[----:B------:R-:W-:Y:S05]  /*1b20*/  @P4 BRA `(.L_x_30) ;  /* 0x0000000000044947 */ /* 0x000fea0003800000 */
[----:B------:R-:W-:Y:S05]  /*1b30*/  BPT.TRAP 0x1 ;  /* 0x000000040000795c */ /* 0x000fea0000300000 */
.L_x_30:
[----:B------:R-:W-:Y:S05]  /*1b40*/  BSYNC.RECONVERGENT B0 ;  /* 0x0000000000007941 */ /* 0x000fea0003800200 */
.L_x_29:
        /* <DEDUP_REMOVED lines=32> */
[----:B------:R-:W-:Y:S01]  /*1d50*/  UMOV UR10, UR26 ;  /* 0x0000001a000a7c82 */ /* 0x000fe20008000000 */
[----:B------:R-:W-:Y:S01]  /*1d60*/  UIADD3 UR29, UPT, UPT, UR29, 0x1, URZ ;  /* 0x000000011d1d7890 */ /* 0x000fe2000fffe0ff */
[----:B------:R1:W-:Y:S01]  /*1d70*/  UTMALDG.3D [UR24], [UR40], desc[UR30] ;  /* 0x00001e18280075b4 */ /* 0x0003e20008011000 */
[----:B------:R-:W-:-:S02]  /*1d80*/  UMOV UR42, UR6 ;  /* 0x00000006002a7c82 */ /* 0x000fc40008000000 */
[----:B------:R-:W-:Y:S01]  /*1d90*/  UISETP.NE.AND UP0, UPT, UR29, UR21, UPT ;  /* 0x000000151d00728c */ /* 0x000fe2000bf05270 */
[----:B------:R1:W-:Y:S01]  /*1da0*/  UTMALDG.3D [UR16], [UR38], desc[UR30] ;  /* 0x00001e10260075b4 */ /* 0x0003e20008011000 */
[----:B------:R1:W-:Y:S07]  /*1db0*/  UTMALDG.3D [UR8], [UR38], desc[UR30] ;  /* 0x00001e08260075b4 */ /* 0x0003ee0008011000 */
[----:B------:R-:W-:Y:S05]  /*1dc0*/  BRA.U UP0, `(.L_x_31) ;  /* 0xfffffffd00347547 */ /* 0x000fea000b83ffff */
.L_x_26:
[C---:B-1----:R-:W-:Y:S01]  /*1dd0*/  LEA R2, R14.reuse, UR4, 0x3 ;  /* 0x000000040e027c11 */ /* 0x042fe2000f8e18ff */
[----:B------:R-:W-:Y:S01]  /*1de0*/  NOP ;  /* 0x0000000000007918 */ /* 0x000fe20000000000 */
[----:B--2---:R-:W-:Y:S02]  /*1df0*/  SHF.L.U32 R3, R13, 0x1f, RZ ;  /* 0x0000001f0d037819 */ /* 0x004fe400000006ff */
[----:B------:R-:W-:Y:S02]  /*1e00*/  LEA R4, R14, UR4, 0x4 ;  /* 0x000000040e047c11 */ /* 0x000fe4000f8e20ff */
[----:B------:R-:W1:Y:S02]  /*1e10*/  SYNCS.PHASECHK.TRANS64.TRYWAIT P0, [R2+URZ+0x70], R3 ;  /* 0x00007003020075a7 */ /* 0x000e6400080011ff */
[----:B-1----:R-:W-:Y:S05]  /*1e20*/  @!P0 BRA `(.L_x_32) ;  /* 0x0000005800088947 */ /* 0x002fea0003800000 */
.L_x_108:
[----:B------:R-:W2:Y:S01]  /*1e30*/  LDS.128 R4, [R4+0x100] ;  /* 0x0001000004047984 */ /* 0x000ea20000000c00 */
[----:B---3--:R-:W-:Y:S01]  /*1e40*/  ISETP.GE.AND P0, PT, R40, 0x1, PT ;  /* 0x000000012800780c */ /* 0x008fe20003f06270 */
[----:B-1----:R-:W-:Y:S01]  /*1e50*/  VIADD R2, R2, 0x80 ;  /* 0x0000008002027836 */ /* 0x002fe20000000000 */
[----:B------:R-:W-:Y:S01]  /*1e60*/  @!PT LDS RZ, [RZ] ;  /* 0x00000000fffff984 */ /* 0x000fe20000000800 */
[----:B------:R-:W-:Y:S01]  /*1e70*/  @!PT LDS RZ, [RZ] ;  /* 0x00000000fffff984 */ /* 0x000fe20000000800 */
[----:B------:R-:W-:Y:S01]  /*1e80*/  @!PT LDS RZ, [RZ] ;  /* 0x00000000fffff984 */ /* 0x000fe20000000800 */
[----:B------:R-:W-:Y:S01]  /*1e90*/  @!PT LDS RZ, [RZ] ;  /* 0x00000000fffff984 */ /* 0x000fe20000000800 */
[----:B------:R1:W-:Y:S06]  /*1ea0*/  MEMBAR.ALL.CTA ;  /* 0x0000000000007992 */ /* 0x0003ec0000008000 */
[----:B-1----:R-:W1:Y:S01]  /*1eb0*/  FENCE.VIEW.ASYNC.S ;  /* 0x00000000000073c6 */ /* 0x002e620000000000 */
[----:B------:R-:W-:-:S04]  /*1ec0*/  PRMT R2, RZ, 0x654, R2 ;  /* 0x00000654ff027816 */ /* 0x000fc80000000002 */
[----:B-1----:R1:W-:Y:S01]  /*1ed0*/  SYNCS.ARRIVE.TRANS64.RED.A1T0 RZ, [R2+URZ], RZ ;  /* 0x000000ff02ff79a7 */ /* 0x0023e200081004ff */
[----:B--2---:R-:W-:-:S13]  /*1ee0*/  LOP3.LUT P2, RZ, R6, 0x1, RZ, 0xc0, !PT ;  /* 0x0000000106ff7812 */ /* 0x004fda000784c0ff */
[----:B------:R-:W-:Y:S01]  /*1ef0*/  @P2 SHF.R.U32.HI R3, RZ, 0x10, R5 ;  /* 0x00000010ff032819 */ /* 0x000fe20000011605 */
[----:B------:R-:W-:Y:S01]  /*1f00*/  VOTEU.ANY UP0, P2 ;  /* 0x0000000000ff7886 */ /* 0x000fe20001000100 */
[----:B------:R-:W-:Y:S02]  /*1f10*/  @P2 MOV R11, R4 ;  /* 0x00000004000b2202 */ /* 0x000fe40000000f00 */
[----:B------:R-:W-:Y:S02]  /*1f20*/  @P2 R2UR.BROADCAST UR8, R3 ;  /* 0x00000000030822ca */ /* 0x000fe400008e0000 */
[----:B------:R-:W-:-:S11]  /*1f30*/  @P2 LOP3.LUT R8, R5, 0xffff, RZ, 0xc0, !PT ;  /* 0x0000ffff05082812 */ /* 0x000fd600078ec0ff */
[----:B------:R-:W-:Y:S01]  /*1f40*/  @UP0 UMOV UR36, UR8 ;  /* 0x0000000800240c82 */ /* 0x000fe20008000000 */
[----:B-1----:R-:W-:Y:S05]  /*1f50*/  @!P0 BRA `(.L_x_33) ;  /* 0x0000000000b88947 */ /* 0x002fea0003800000 */
[----:B------:R-:W4:Y:S01]  /*1f60*/  LDC.64 R4, c[0x0][0xb18] ;  /* 0x0002c600ff047b82 */ /* 0x000f220000000a00 */
[----:B------:R-:W-:-:S07]  /*1f70*/  ISETP.NE.AND P3, PT, R40, 0x1, PT ;  /* 0x000000012800780c */ /* 0x000fce0003f65270 */
[----:B------:R-:W1:Y:S08]  /*1f80*/  LDC.64 R6, c[0x0][0xb10] ;  /* 0x0002c400ff067b82 */ /* 0x000e700000000a00 */
[----:B------:R-:W2:Y:S08]  /*1f90*/  LDC R16, c[0x0][0xb20] ;  /* 0x0002c800ff107b82 */ /* 0x000eb00000000800 */
[----:B------:R-:W3:Y:S01]  /*1fa0*/  LDC R18, c[0x0][0xb0c] ;  /* 0x0002c300ff127b82 */ /* 0x000ee20000000800 */
[----:B----4-:R-:W-:Y:S01]  /*1fb0*/  IMAD.HI.U32 R17, R0, R5, RZ ;  /* 0x0000000500117227 */ /* 0x010fe200078e00ff */
[----:B------:R-:W-:-:S03]  /*1fc0*/  ISETP.NE.AND P0, PT, R4, 0x1, PT ;  /* 0x000000010400780c */ /* 0x000fc60003f05270 */
[----:B------:R-:W-:-:S03]  /*1fd0*/  IMAD.HI.U32 R5, R8, R5, RZ ;  /* 0x0000000508057227 */ /* 0x000fc600078e00ff */
[----:B------:R-:W4:Y:S01]  /*1fe0*/  LDC.64 R2, c[0x0][0xb28] ;  /* 0x0002ca00ff027b82 */ /* 0x000f220000000a00 */
[----:B-1----:R-:W-:-:S04]  /*1ff0*/  IMAD.HI.U32 R20, R9, R6, RZ ;  /* 0x0000000609147227 */ /* 0x002fc800078e00ff */
[----:B------:R-:W-:Y:S01]  /*2000*/  IMAD.HI.U32 R22, R11, R6, RZ ;  /* 0x000000060b167227 */ /* 0x000fe200078e00ff */
[----:B------:R-:W-:Y:S02]  /*2010*/  SHF.R.U32.HI R20, RZ, R7, R20 ;  /* 0x00000007ff147219 */ /* 0x000fe40000011614 */
[-C--:B--2---:R-:W-:Y:S02]  /*2020*/  SHF.R.U32.HI R17, RZ, R16.reuse, R17 ;  /* 0x00000010ff117219 */ /* 0x084fe40000011611 */
[----:B------:R-:W-:Y:S02]  /*2030*/  SHF.R.U32.HI R5, RZ, R16, R5 ;  /* 0x00000010ff057219 */ /* 0x000fe40000011605 */
[----:B------:R-:W-:Y:S02]  /*2040*/  SEL R17, R0, R17, !P0 ;  /* 0x0000001100117207 */ /* 0x000fe40004000000 */
[----:B------:R-:W-:Y:S02]  /*2050*/  SHF.R.U32.HI R22, RZ, R7, R22 ;  /* 0x00000007ff167219 */ /* 0x000fe40000011616 */
[----:B---3--:R-:W-:-:S02]  /*2060*/  ISETP.NE.AND P1, PT, R18, 0x1, PT ;  /* 0x000000011200780c */ /* 0x008fc40003f25270 */
[----:B------:R-:W-:Y:S02]  /*2070*/  SEL R5, R8, R5, !P0 ;  /* 0x0000000508057207 */ /* 0x000fe40004000000 */
[----:B------:R-:W-:Y:S02]  /*2080*/  SEL R19, R9, R20, !P1 ;  /* 0x0000001409137207 */ /* 0x000fe40004800000 */
[----:B------:R-:W-:Y:S01]  /*2090*/  SEL R7, R11, R22, !P1 ;  /* 0x000000160b077207 */ /* 0x000fe20004800000 */
[----:B----4-:R-:W-:-:S04]  /*20a0*/  IMAD.HI.U32 R20, R17, R2, RZ ;  /* 0x0000000211147227 */ /* 0x010fc800078e00ff */
[----:B------:R-:W-:Y:S01]  /*20b0*/  IMAD.HI.U32 R6, R19, R2, RZ ;  /* 0x0000000213067227 */ /* 0x000fe200078e00ff */
[----:B------:R-:W-:-:S04]  /*20c0*/  @P3 SHF.R.U32.HI R17, RZ, R3, R20 ;  /* 0x00000003ff113219 */ /* 0x000fc80000011614 */
[----:B------:R-:W-:Y:S01]  /*20d0*/  @P3 SHF.R.U32.HI R19, RZ, R3, R6 ;  /* 0x00000003ff133219 */ /* 0x000fe20000011606 */
[----:B------:R-:W-:-:S04]  /*20e0*/  IMAD R17, R40, R17, RZ ;  /* 0x0000001128117224 */ /* 0x000fc800078e02ff */
[----:B------:R-:W-:Y:S01]  /*20f0*/  IMAD R6, R40, R19, RZ ;  /* 0x0000001328067224 */ /* 0x000fe200078e02ff */
[C---:B------:R-:W-:Y:S02]  /*2100*/  ISETP.GE.AND P0, PT, R5.reuse, R17, PT ;  /* 0x000000110500720c */ /* 0x040fe40003f06270 */
[----:B------:R-:W-:Y:S02]  /*2110*/  IADD3 R17, PT, PT, -R5, RZ, RZ ;  /* 0x000000ff05117210 */ /* 0x000fe40007ffe1ff */
[----:B------:R-:W-:Y:S01]  /*2120*/  ISETP.GE.OR P0, PT, R7, R6, P0 ;  /* 0x000000060700720c */ /* 0x000fe20000706670 */
[----:B------:R-:W-:-:S04]  /*2130*/  IMAD.HI.U32 R6, R5, R2, RZ ;  /* 0x0000000205067227 */ /* 0x000fc800078e00ff */
[----:B------:R-:W-:Y:S01]  /*2140*/  IMAD R8, R4, R17, R8 ;  /* 0x0000001104087224 */ /* 0x000fe200078e0208 */
[----:B------:R-:W-:-:S04]  /*2150*/  SHF.R.U32.HI R6, RZ, R3, R6 ;  /* 0x00000003ff067219 */ /* 0x000fc80000011606 */
[----:B------:R-:W-:-:S03]  /*2160*/  SEL R6, R5, R6, !P3 ;  /* 0x0000000605067207 */ /* 0x000fc60005800000 */
[----:B------:R-:W-:-:S04]  /*2170*/  @!P0 IMAD.HI.U32 R16, R7, R2, RZ ;  /* 0x0000000207108227 */ /* 0x000fc800078e00ff */
[----:B------:R-:W-:Y:S01]  /*2180*/  IMAD.MOV R2, RZ, RZ, -R6 ;  /* 0x000000ffff027224 */ /* 0x000fe200078e0a06 */
[----:B------:R-:W-:-:S03]  /*2190*/  @!P0 SHF.R.U32.HI R16, RZ, R3, R16 ;  /* 0x00000003ff108219 */ /* 0x000fc60000011610 */
[----:B------:R-:W-:Y:S01]  /*21a0*/  IMAD R2, R40, R2, R5 ;  /* 0x0000000228027224 */ /* 0x000fe200078e0205 */
        /* <DEDUP_REMOVED lines=9> */
.L_x_33:
[----:B------:R-:W1:Y:S02]  /*2240*/  LDCU UR8, c[0x0][0xb30] ;  /* 0x00016600ff0877ac */ /* 0x000e640008000800 */
[----:B-1----:R-:W-:-:S09]  /*2250*/  UISETP.NE.AND UP0, UPT, UR8, 0x1, UPT ;  /* 0x000000010800788c */ /* 0x002fd2000bf05270 */
[----:B------:R-:W-:Y:S05]  /*2260*/  BRA.U UP0, `(.L_x_34) ;  /* 0x0000000100407547 */ /* 0x000fea000b800000 */
[----:B------:R-:W1:Y:S08]  /*2270*/  LDC.64 R4, c[0x0][0xb10] ;  /* 0x0002c400ff047b82 */ /* 0x000e700000000a00 */
[----:B------:R-:W2:Y:S08]  /*2280*/  LDC.64 R2, c[0x0][0xb18] ;  /* 0x0002c600ff027b82 */ /* 0x000eb00000000a00 */
[----:B------:R-:W3:Y:S08]  /*2290*/  LDC R6, c[0x0][0xb20] ;  /* 0x0002c800ff067b82 */ /* 0x000ef00000000800 */
[----:B------:R-:W4:Y:S01]  /*22a0*/  LDC R16, c[0x0][0xb0c] ;  /* 0x0002c300ff107b82 */ /* 0x000f220000000800 */
[----:B-1----:R-:W-:-:S05]  /*22b0*/  IMAD.HI.U32 R4, R11, R4, RZ ;  /* 0x000000040b047227 */ /* 0x002fca00078e00ff */
[----:B------:R-:W-:Y:S01]  /*22c0*/  SHF.R.U32.HI R4, RZ, R5, R4 ;  /* 0x00000005ff047219 */ /* 0x000fe20000011604 */
[----:B--2---:R-:W-:Y:S01]  /*22d0*/  IMAD.HI.U32 R3, R8, R3, RZ ;  /* 0x0000000308037227 */ /* 0x004fe200078e00ff */
[----:B------:R-:W-:-:S04]  /*22e0*/  ISETP.NE.AND P0, PT, R2, 0x1, PT ;  /* 0x000000010200780c */ /* 0x000fc80003f05270 */
[----:B---3--:R-:W-:-:S04]  /*22f0*/  SHF.R.U32.HI R3, RZ, R6, R3 ;  /* 0x00000006ff037219 */ /* 0x008fc80000011603 */
[----:B------:R-:W-:Y:S02]  /*2300*/  SEL R3, R8, R3, !P0 ;  /* 0x0000000308037207 */ /* 0x000fe40004000000 */
[----:B----4-:R-:W-:-:S04]  /*2310*/  ISETP.NE.AND P1, PT, R16, 0x1, PT ;  /* 0x000000011000780c */ /* 0x010fc80003f25270 */
[----:B------:R-:W-:-:S05]  /*2320*/  SEL R4, R11, R4, !P1 ;  /* 0x000000040b047207 */ /* 0x000fca0004800000 */
[----:B------:R-:W-:Y:S02]  /*2330*/  IMAD.IADD R5, R3, 0x1, -R4 ;  /* 0x0000000103057824 */ /* 0x000fe400078e0a04 */
[----:B------:R-:W-:Y:S02]  /*2340*/  IMAD.IADD R3, R4, 0x1, -R3 ;  /* 0x0000000104037824 */ /* 0x000fe400078e0a03 */
[----:B------:R-:W-:Y:S02]  /*2350*/  IMAD R11, R5, R16, R11 ;  /* 0x00000010050b7224 */ /* 0x000fe400078e020b */
[----:B------:R-:W-:-:S07]  /*2360*/  IMAD R8, R3, R2, R8 ;  /* 0x0000000203087224 */ /* 0x000fce00078e0208 */
.L_x_34:
[----:B------:R-:W-:Y:S01]  /*2370*/  VIADD R14, R14, 0x1 ;  /* 0x000000010e0e7836 */ /* 0x000fe20000000000 */
[----:B------:R-:W-:Y:S01]  /*2380*/  PLOP3.LUT P1, PT, PT, PT, PT, 0x80, 0x8 ;  /* 0x000000000008781c */ /* 0x000fe20003f2f070 */
[----:B------:R-:W-:Y:S02]  /*2390*/  IMAD.IADD R21, R11, 0x1, R90 ;  /* 0x000000010b157824 */ /* 0x000fe400078e025a */
[----:B------:R-:W-:Y:S01]  /*23a0*/  IMAD.IADD R20, R8, 0x1, R83 ;  /* 0x0000000108147824 */ /* 0x000fe200078e0253 */
[----:B------:R-:W-:-:S04]  /*23b0*/  ISETP.NE.AND P0, PT, R14, 0x2, PT ;  /* 0x000000020e00780c */ /* 0x000fc80003f05270 */
[----:B------:R-:W-:Y:S02]  /*23c0*/  SEL R2, RZ, 0x1, P0 ;  /* 0x00000001ff027807 */ /* 0x000fe40000000000 */
[----:B------:R-:W-:Y:S02]  /*23d0*/  SEL R14, R14, RZ, P0 ;  /* 0x000000ff0e0e7207 */ /* 0x000fe40000000000 */
[----:B------:R-:W-:Y:S01]  /*23e0*/  LOP3.LUT R13, R13, R2, RZ, 0x3c, !PT ;  /* 0x000000020d0d7212 */ /* 0x000fe200078e3cff */
[----:B------:R-:W-:Y:S06]  /*23f0*/  @P2 BRA `(.L_x_35) ;  /* 0xfffffff000402947 */ /* 0x000fec000383ffff */
[----:B------:R-:W-:Y:S01]  /*2400*/  UIADD3 UR4, UPT, UPT, UR4, 0x20, URZ ;  /* 0x0000002004047890 */ /* 0x000fe2000fffe0ff */
[----:B------:R-:W-:-:S03]  /*2410*/  SHF.L.U32 R3, R15, 0x1f, RZ ;  /* 0x0000001f0f037819 */ /* 0x000fc600000006ff */
[----:B------:R-:W-:-:S09]  /*2420*/  ULEA UR5, UR6, UR4, 0x3 ;  /* 0x0000000406057291 */ /* 0x000fd2000f8e18ff */
[----:B------:R-:W1:Y:S02]  /*2430*/  SYNCS.PHASECHK.TRANS64.TRYWAIT P0, [UR5], R3 ;  /* 0x00000003ff0075a7 */ /* 0x000e640008001105 */
[----:B-1----:R-:W-:Y:S05]  /*2440*/  @!P0 BRA `(.L_x_36) ;  /* 0x0000005000948947 */ /* 0x002fea0003800000 */
.L_x_110:
[----:B------:R-:W-:-:S04]  /*2450*/  UIADD3 UR6, UPT, UPT, UR6, 0x1, URZ ;  /* 0x0000000106067890 */ /* 0x000fc8000fffe0ff */
[----:B------:R-:W-:-:S04]  /*2460*/  UISETP.NE.AND UP0, UPT, UR6, 0x4, UPT ;  /* 0x000000040600788c */ /* 0x000fc8000bf05270 */
[----:B------:R-:W-:Y:S02]  /*2470*/  USEL UR7, URZ, 0x1, UP0 ;  /* 0x00000001ff077887 */ /* 0x000fe40008000000 */
[----:B------:R-:W-:-:S04]  /*2480*/  USEL UR6, UR6, URZ, UP0 ;  /* 0x000000ff06067287 */ /* 0x000fc80008000000 */
[----:B------:R-:W-:Y:S01]  /*2490*/  ULEA UR5, UR6, UR4, 0x3 ;  /* 0x0000000406057291 */ /* 0x000fe2000f8e18ff */
[----:B------:R-:W-:-:S04]  /*24a0*/  LOP3.LUT R2, R15, UR7, RZ, 0x3c, !PT ;  /* 0x000000070f027c12 */ /* 0x000fc8000f8e3cff */
[----:B-1----:R-:W-:-:S04]  /*24b0*/  SHF.L.U32 R3, R2, 0x1f, RZ ;  /* 0x0000001f02037819 */ /* 0x002fc800000006ff */
[----:B------:R-:W1:Y:S02]  /*24c0*/  SYNCS.PHASECHK.TRANS64.TRYWAIT P0, [UR5], R3 ;  /* 0x00000003ff0075a7 */ /* 0x000e640008001105 */
[----:B-1----:R-:W-:Y:S05]  /*24d0*/  @!P0 BRA `(.L_x_37) ;  /* 0x0000005000888947 */ /* 0x002fea0003800000 */
.L_x_112:
        /* <DEDUP_REMOVED lines=9> */
.L_x_114:
[----:B------:R-:W-:-:S04]  /*2570*/  UIADD3 UR6, UPT, UPT, UR6, 0x1, URZ ;  /* 0x0000000106067890 */ /* 0x000fc8000fffe0ff */
[----:B------:R-:W-:-:S04]  /*2580*/  UISETP.NE.AND UP0, UPT, UR6, 0x4, UPT ;  /* 0x000000040600788c */ /* 0x000fc8000bf05270 */
[----:B------:R-:W-:Y:S02]  /*2590*/  USEL UR5, URZ, 0x1, UP0 ;  /* 0x00000001ff057887 */ /* 0x000fe40008000000 */
[----:B------:R-:W-:-:S04]  /*25a0*/  USEL UR6, UR6, URZ, UP0 ;  /* 0x000000ff06067287 */ /* 0x000fc80008000000 */
[----:B------:R-:W-:Y:S01]  /*25b0*/  ULEA UR6, UR6, UR4, 0x3 ;  /* 0x0000000406067291 */ /* 0x000fe2000f8e18ff */
[----:B-1----:R-:W-:-:S04]  /*25c0*/  LOP3.LUT R3, R2, UR5, RZ, 0x3c, !PT ;  /* 0x0000000502037c12 */ /* 0x002fc8000f8e3cff */
[----:B------:R-:W-:Y:S01]  /*25d0*/  SHF.L.U32 R3, R3, 0x1f, RZ ;  /* 0x0000001f03037819 */ /* 0x000fe200000006ff */
[----:B----4-:R-:W-:-:S07]  /*25e0*/  IMAD.U32 R0, RZ, RZ, UR6 ;  /* 0x00000006ff007e24 */ /* 0x010fce000f8e00ff */
.L_x_39:
[----:B-1----:R1:W2:Y:S02]  /*25f0*/  SYNCS.PHASECHK.TRANS64.TRYWAIT P0, [R0+URZ], R3 ;  /* 0x00000003000075a7 */ /* 0x0022a400080011ff */
[----:B--2---:R-:W-:Y:S05]  /*2600*/  @!P0 NANOSLEEP.SYNCS 0x989680 ;  /* 0x009896800000895d */ /* 0x004fea0003900000 */
[----:B------:R-:W2:Y:S02]  /*2610*/  @!P0 SYNCS.PHASECHK.TRANS64 P0, [R0+URZ], R3 ;  /* 0x00000003000085a7 */ /* 0x000ea400080010ff */
[----:B--2---:R-:W-:Y:S05]  /*2620*/  @P0 EXIT ;  /* 0x000000000000094d */ /* 0x004fea0003800000 */
[----:B------:R-:W-:Y:S05]  /*2630*/  BRA `(.L_x_39) ;  /* 0xfffffffc00ec7947 */ /* 0x000fea000383ffff */
.L_x_17:
[----:B------:R-:W-:-:S04]  /*2640*/  UISETP.NE.AND UP1, UPT, UR37, URZ, UPT ;  /* 0x000000ff2500728c */ /* 0x000fc8000bf25270 */
[----:B------:R-:W-:-:S09]  /*2650*/  UISETP.NE.OR UP1, UPT, UR8, 0x1, UP1 ;  /* 0x000000010800788c */ /* 0x000fd20008f25670 */
[----:B------:R-:W-:Y:S05]  /*2660*/  BRA.U UP1, `(.L_x_40) ;  /* 0x0000000501487547 */ /* 0x000fea000b800000 */
[----:B------:R-:W-:Y:S01]  /*2670*/  ISETP.NE.AND P2, PT, R2, RZ, PT ;  /* 0x000000ff0200720c */ /* 0x000fe20003f45270 */
[----:B------:R-:W-:Y:S01]  /*2680*/  IMAD.MOV.U32 R12, RZ, RZ, 0x1 ;  /* 0x00000001ff0c7424 */ /* 0x000fe200078e00ff */
[----:B------:R-:W-:Y:S02]  /*2690*/  CS2R R10, SRZ ;  /* 0x00000000000a7805 */ /* 0x000fe4000001ff00 */
[----:B------:R-:W-:Y:S01]  /*26a0*/  CS2R R8, SRZ ;  /* 0x0000000000087805 */ /* 0x000fe2000001ff00 */
[----:B------:R-:W-:Y:S01]  /*26b0*/  UMOV UR4, 0x400 ;  /* 0x0000040000047882 */ /* 0x000fe20000000000 */
[----:B------:R-:W-:Y:S01]  /*26c0*/  UMOV UR6, URZ ;  /* 0x000000ff00067c82 */ /* 0x000fe20008000000 */
[----:B------:R-:W-:-:S12]  /*26d0*/  ULEA UR37, UR37, UR4, 0x18 ;  /* 0x0000000425257291 */ /* 0x000fd8000f8ec0ff */
.L_x_44:
[----:B------:R-:W-:Y:S02]  /*26e0*/  LEA R0, R8, UR37, 0x3 ;  /* 0x0000002508007c11 */ /* 0x000fe4000f8e18ff */
[----:B------:R-:W-:-:S03]  /*26f0*/  SHF.L.U32 R5, R9, 0x1f, RZ ;  /* 0x0000001f09057819 */ /* 0x000fc600000006ff */
[----:B------:R-:W-:Y:S01]  /*2700*/  VIADD R4, R0, 0xe0 ;  /* 0x000000e000047836 */ /* 0x000fe20000000000 */
[----:B------:R-:W1:Y:S02]  /*2710*/  SYNCS.PHASECHK.TRANS64.TRYWAIT P0, [R0+URZ+0xd0], R5 ;  /* 0x0000d005000075a7 */ /* 0x000e6400080011ff */
[----:B-1----:R-:W-:Y:S05]  /*2720*/  @!P0 BRA `(.L_x_41) ;  /* 0x0000005000248947 */ /* 0x002fea0003800000 */
.L_x_115:
[----:B------:R-:W-:Y:S01]  /*2730*/  ULEA UR5, UR6, UR37, 0x3 ;  /* 0x0000002506057291 */ /* 0x000fe2000f8e18ff */
[----:B------:R-:W-:Y:S02]  /*2740*/  PRMT R4, RZ, 0x654, R4 ;  /* 0x00000654ff047816 */ /* 0x000fe40000000004 */
[----:B-1----:R-:W-:Y:S01]  /*2750*/  SHF.L.U32 R5, R12, 0x1f, RZ ;  /* 0x0000001f0c057819 */ /* 0x002fe200000006ff */
[----:B------:R-:W-:Y:S01]  /*2760*/  UIADD3 UR4, UPT, UPT, UR5, 0x70, URZ ;  /* 0x0000007005047890 */ /* 0x000fe2000fffe0ff */
[----:B------:R1:W-:Y:S05]  /*2770*/  SYNCS.ARRIVE.TRANS64.RED.A1T0 RZ, [R4+URZ], RZ ;  /* 0x000000ff04ff79a7 */ /* 0x0003ea00081004ff */
[----:B------:R-:W-:Y:S01]  /*2780*/  IMAD.U32 R7, RZ, RZ, UR4 ;  /* 0x00000004ff077e24 */ /* 0x000fe2000f8e00ff */
[----:B------:R-:W2:Y:S04]  /*2790*/  SYNCS.PHASECHK.TRANS64.TRYWAIT P0, [UR5+0x80], R5 ;  /* 0x00008005ff0075a7 */ /* 0x000ea80008001105 */
[----:B------:R-:W-:Y:S01]  /*27a0*/  PRMT R6, R2, 0x654, R7 ;  /* 0x0000065402067816 */ /* 0x000fe20000000007 */
[----:B-1----:R-:W-:Y:S01]  /*27b0*/  @!P2 IMAD.MOV.U32 R4, RZ, RZ, 0x10 ;  /* 0x00000010ff04a424 */ /* 0x002fe200078e00ff */
[----:B--2---:R-:W-:Y:S06]  /*27c0*/  @!P0 BRA `(.L_x_42) ;  /* 0x0000005000108947 */ /* 0x004fec0003800000 */
.L_x_117:
[----:B------:R-:W-:Y:S01]  /*27d0*/  ULEA UR4, UR6, UR37, 0x4 ;  /* 0x0000002506047291 */ /* 0x000fe2000f8e20ff */
[----:B------:R-:W-:Y:S01]  /*27e0*/  SEL R3, R6, R3, !P2 ;  /* 0x0000000306037207 */ /* 0x000fe20005000000 */
[----:B------:R-:W-:Y:S01]  /*27f0*/  UIADD3 UR5, UPT, UPT, UR5, 0x70, URZ ;  /* 0x0000007005057890 */ /* 0x000fe2000fffe0ff */
[----:B-1----:R-:W-:Y:S01]  /*2800*/  LEA R0, R11, UR37, 0x3 ;  /* 0x000000250b007c11 */ /* 0x002fe2000f8e18ff */
[----:B------:R-:W-:Y:S01]  /*2810*/  UIADD3 UR4, UPT, UPT, UR4, 0x100, URZ ;  /* 0x0000010004047890 */ /* 0x000fe2000fffe0ff */
[----:B------:R-:W-:Y:S01]  /*2820*/  SHF.L.U32 R5, R10, 0x1f, RZ ;  /* 0x0000001f0a057819 */ /* 0x000fe200000006ff */
[----:B------:R1:W-:Y:S01]  /*2830*/  @!P2 SYNCS.ARRIVE.TRANS64.RED RZ, [R3+URZ], R4 ;  /* 0x0000000403ffa9a7 */ /* 0x0003e200080004ff */
[----:B------:R-:W-:Y:S01]  /*2840*/  UIADD3 UR6, UPT, UPT, UR6, 0x1, URZ ;  /* 0x0000000106067890 */ /* 0x000fe2000fffe0ff */
[----:B------:R-:W-:-:S03]  /*2850*/  VIADD R8, R8, 0x1 ;  /* 0x0000000108087836 */ /* 0x000fc60000000000 */
[----:B------:R-:W-:Y:S02]  /*2860*/  UISETP.NE.AND UP0, UPT, UR6, 0x2, UPT ;  /* 0x000000020600788c */ /* 0x000fe4000bf05270 */
[----:B------:R-:W-:Y:S06]  /*2870*/  UGETNEXTWORKID.BROADCAST [UR4], [UR5] ;  /* 0x00000000040073ca */ /* 0x000fec0008000100 */
[----:B------:R-:W-:Y:S01]  /*2880*/  USEL UR4, URZ, 0x1, UP0 ;  /* 0x00000001ff047887 */ /* 0x000fe20008000000 */
[----:B------:R-:W-:Y:S01]  /*2890*/  ISETP.NE.AND P0, PT, R8, 0x2, PT ;  /* 0x000000020800780c */ /* 0x000fe20003f05270 */
[----:B------:R-:W-:Y:S01]  /*28a0*/  USEL UR6, UR6, URZ, UP0 ;  /* 0x000000ff06067287 */ /* 0x000fe20008000000 */
[----:B------:R-:W2:Y:S03]  /*28b0*/  SYNCS.PHASECHK.TRANS64.TRYWAIT P1, [R0+URZ+0x70], R5 ;  /* 0x00007005000075a7 */ /* 0x000ea600080211ff */
[----:B------:R-:W-:Y:S01]  /*28c0*/  LOP3.LUT R12, R12, UR4, RZ, 0x3c, !PT ;  /* 0x000000040c0c7c12 */ /* 0x000fe2000f8e3cff */
[----:B-12---:R-:W-:Y:S07]  /*28d0*/  @!P1 BRA `(.L_x_43) ;  /* 0x0000004c00e49947 */ /* 0x006fee0003800000 */
.L_x_118:
[C---:B------:R-:W-:Y:S01]  /*28e0*/  LEA R4, R11.reuse, UR37, 0x4 ;  /* 0x000000250b047c11 */ /* 0x040fe2000f8e20ff */
[----:B-1----:R-:W-:Y:S01]  /*28f0*/  VIADD R0, R0, 0x80 ;  /* 0x0000008000007836 */ /* 0x002fe20000000000 */
[----:B------:R-:W-:Y:S01]  /*2900*/  SEL R8, R8, RZ, P0 ;  /* 0x000000ff08087207 */ /* 0x000fe20000000000 */
[----:B------:R-:W-:-:S03]  /*2910*/  VIADD R11, R11, 0x1 ;  /* 0x000000010b0b7836 */ /* 0x000fc60000000000 */
[----:B------:R-:W1:Y:S01]  /*2920*/  LDS.128 R4, [R4+0x100] ;  /* 0x0001000004047984 */ /* 0x000e620000000c00 */
[----:B------:R-:W-:Y:S02]  /*2930*/  PRMT R0, RZ, 0x654, R0 ;  /* 0x00000654ff007816 */ /* 0x000fe40000000000 */
[C---:B------:R-:W-:Y:S01]  /*2940*/  ISETP.NE.AND P1, PT, R11.reuse, 0x2, PT ;  /* 0x000000020b00780c */ /* 0x040fe20003f25270 */
[----:B------:R-:W-:Y:S01]  /*2950*/  @!PT LDS RZ, [RZ] ;  /* 0x00000000fffff984 */ /* 0x000fe20000000800 */
[----:B------:R-:W-:Y:S01]  /*2960*/  @!PT LDS RZ, [RZ] ;  /* 0x00000000fffff984 */ /* 0x000fe20000000800 */
[----:B------:R-:W-:Y:S01]  /*2970*/  @!PT LDS RZ, [RZ] ;  /* 0x00000000fffff984 */ /* 0x000fe20000000800 */
[----:B------:R-:W-:Y:S01]  /*2980*/  @!PT LDS RZ, [RZ] ;  /* 0x00000000fffff984 */ /* 0x000fe20000000800 */
[----:B------:R2:W-:Y:S06]  /*2990*/  MEMBAR.ALL.CTA ;  /* 0x0000000000007992 */ /* 0x0005ec0000008000 */
[----:B--2---:R-:W2:Y:S01]  /*29a0*/  FENCE.VIEW.ASYNC.S ;  /* 0x00000000000073c6 */ /* 0x004ea20000000000 */
[----:B------:R-:W-:Y:S01]  /*29b0*/  SEL R11, R11, RZ, P1 ;  /* 0x000000ff0b0b7207 */ /* 0x000fe20000800000 */
[----:B--2---:R2:W-:Y:S01]  /*29c0*/  SYNCS.ARRIVE.TRANS64.RED.A1T0 RZ, [R0+URZ], RZ ;  /* 0x000000ff00ff79a7 */ /* 0x0045e200081004ff */
[----:B-1----:R-:W-:-:S02]  /*29d0*/  LOP3.LUT P3, RZ, R6, 0x1, RZ, 0xc0, !PT ;  /* 0x0000000106ff7812 */ /* 0x002fc4000786c0ff */
[----:B------:R-:W-:-:S04]  /*29e0*/  SEL R5, RZ, 0x1, P1 ;  /* 0x00000001ff057807 */ /* 0x000fc80000800000 */
[----:B------:R-:W-:Y:S02]  /*29f0*/  LOP3.LUT R10, R10, R5, RZ, 0x3c, !PT ;  /* 0x000000050a0a7212 */ /* 0x000fe400078e3cff */
[----:B--2---:R-:W-:-:S04]  /*2a00*/  SEL R0, RZ, 0x1, P0 ;  /* 0x00000001ff007807 */ /* 0x004fc80000000000 */
[----:B------:R-:W-:Y:S01]  /*2a10*/  LOP3.LUT R9, R9, R0, RZ, 0x3c, !PT ;  /* 0x0000000009097212 */ /* 0x000fe200078e3cff */
[----:B------:R-:W-:Y:S06]  /*2a20*/  @P3 BRA `(.L_x_44) ;  /* 0xfffffffc002c3947 */ /* 0x000fec000383ffff */
[----:B------:R-:W-:Y:S01]  /*2a30*/  ULEA UR5, UR6, UR37, 0x3 ;  /* 0x0000002506057291 */ /* 0x000fe2000f8e18ff */
[----:B------:R-:W-:-:S08]  /*2a40*/  SHF.L.U32 R3, R12, 0x1f, RZ ;  /* 0x0000001f0c037819 */ /* 0x000fd000000006ff */
[----:B------:R-:W1:Y:S02]  /*2a50*/  SYNCS.PHASECHK.TRANS64 P0, [UR5+0x80], R3 ;  /* 0x00008003ff0075a7 */ /* 0x000e640008001005 */
[----:B-1----:R-:W-:Y:S05]  /*2a60*/  @P0 BRA `(.L_x_45) ;  /* 0x0000000000080947 */ /* 0x002fea0003800000 */
[----:B------:R-:W1:Y:S02]  /*2a70*/  SYNCS.PHASECHK.TRANS64.TRYWAIT P0, [UR5+0x80], R3 ;  /* 0x00008003ff0075a7 */ /* 0x000e640008001105 */
[----:B-1----:R-:W-:Y:S05]  /*2a80*/  @!P0 BRA `(.L_x_46) ;  /* 0x0000004c008c8947 */ /* 0x002fea0003800000 */
.L_x_45:
[----:B------:R-:W-:-:S04]  /*2a90*/  UIADD3 UR4, UPT, UPT, UR6, 0x1, URZ ;  /* 0x0000000106047890 */ /* 0x000fc8000fffe0ff */
[----:B------:R-:W-:-:S04]  /*2aa0*/  UISETP.NE.AND UP0, UPT, UR4, 0x2, UPT ;  /* 0x000000020400788c */ /* 0x000fc8000bf05270 */
[----:B------:R-:W-:Y:S02]  /*2ab0*/  USEL UR7, URZ, 0x1, UP0 ;  /* 0x00000001ff077887 */ /* 0x000fe40008000000 */
[----:B------:R-:W-:-:S04]  /*2ac0*/  USEL UR4, UR4, URZ, UP0 ;  /* 0x000000ff04047287 */ /* 0x000fc80008000000 */
[----:B------:R-:W-:Y:S01]  /*2ad0*/  ULEA UR4, UR4, UR37, 0x3 ;  /* 0x0000002504047291 */ /* 0x000fe2000f8e18ff */
[----:B-1----:R-:W-:-:S04]  /*2ae0*/  LOP3.LUT R3, R12, UR7, RZ, 0x3c, !PT ;  /* 0x000000070c037c12 */ /* 0x002fc8000f8e3cff */
[----:B------:R-:W-:-:S04]  /*2af0*/  SHF.L.U32 R0, R3, 0x1f, RZ ;  /* 0x0000001f03007819 */ /* 0x000fc800000006ff */
[----:B------:R-:W1:Y:S02]  /*2b00*/  SYNCS.PHASECHK.TRANS64 P0, [UR4+0x80], R0 ;  /* 0x00008000ff0075a7 */ /* 0x000e640008001004 */
[----:B-1----:R-:W-:Y:S05]  /*2b10*/  @P0 EXIT ;  /* 0x000000000000094d */ /* 0x002fea0003800000 */
[----:B------:R-:W-:Y:S02]  /*2b20*/  SHF.L.U32 R3, R3, 0x1f, RZ ;  /* 0x0000001f03037819 */ /* 0x000fe400000006ff */
[----:B------:R-:W-:-:S07]  /*2b30*/  MOV R0, UR4 ;  /* 0x0000000400007c02 */ /* 0x000fce0008000f00 */
.L_x_47:
[----:B-1----:R1:W2:Y:S02]  /*2b40*/  SYNCS.PHASECHK.TRANS64.TRYWAIT P0, [R0+URZ+0x80], R3 ;  /* 0x00008003000075a7 */ /* 0x0022a400080011ff */
[----:B--2---:R-:W-:Y:S05]  /*2b50*/  @!P0 NANOSLEEP.SYNCS 0x989680 ;  /* 0x009896800000895d */ /* 0x004fea0003900000 */
[----:B------:R-:W2:Y:S02]  /*2b60*/  @!P0 SYNCS.PHASECHK.TRANS64 P0, [R0+URZ+0x80], R3 ;  /* 0x00008003000085a7 */ /* 0x000ea400080010ff */
[----:B--2---:R-:W-:Y:S05]  /*2b70*/  @P0 EXIT ;  /* 0x000000000000094d */ /* 0x004fea0003800000 */
[----:B------:R-:W-:Y:S05]  /*2b80*/  BRA `(.L_x_47) ;  /* 0xfffffffc00ec7947 */ /* 0x000fea000383ffff */
.L_x_40:
[----:B------:R-:W-:-:S09]  /*2b90*/  UISETP.NE.AND UP1, UPT, UR8, URZ, UPT ;  /* 0x000000ff0800728c */ /* 0x000fd2000bf25270 */
[----:B------:R-:W-:Y:S05]  /*2ba0*/  BRA.U UP1, `(.L_x_48) ;  /* 0x00000011013c7547 */ /* 0x000fea000b800000 */
[----:B------:R-:W-:Y:S01]  /*2bb0*/  UMOV UR4, 0x40 ;  /* 0x0000004000047882 */ /* 0x000fe20000000000 */
[----:B------:R-:W-:Y:S01]  /*2bc0*/  NOP ;  /* 0x0000000000007918 */ /* 0x000fe20000000000 */
[----:B------:R-:W-:Y:S01]  /*2bd0*/  ULEA UR4, UR37, UR4, 0x18 ;  /* 0x0000000425047291 */ /* 0x000fe2000f8ec0ff */
[----:B------:R-:W-:Y:S02]  /*2be0*/  UMOV UR5, 0x400 ;  /* 0x0000040000057882 */ /* 0x000fe40000000000 */
[----:B------:R-:W-:-:S06]  /*2bf0*/  ULEA UR37, UR37, UR5, 0x18 ;  /* 0x0000000525257291 */ /* 0x000fcc000f8ec0ff */
[----:B------:R-:W1:Y:S02]  /*2c00*/  LDS.U8 R0, [UR4+0x1c] ;  /* 0x00001c04ff007984 */ /* 0x000e640008000000 */
[----:B-1----:R-:W-:-:S13]  /*2c10*/  ISETP.NE.AND P0, PT, R0, RZ, PT ;  /* 0x000000ff0000720c */ /* 0x002fda0003f05270 */
[----:B------:R-:W-:Y:S05]  /*2c20*/  @P0 BRA `(.L_x_49) ;  /* 0x0000000000580947 */ /* 0x000fea0003800000 */
[----:B------:R-:W-:-:S13]  /*2c30*/  ELECT P0, URZ, PT ;  /* 0x0000000000ff782f */ /* 0x000fda0003800000 */
[----:B------:R-:W-:Y:S05]  /*2c40*/  @!P0 BRA `(.L_x_50) ;  /* 0x0000000000608947 */ /* 0x000fea0003800000 */
[----:B------:R-:W-:Y:S01]  /*2c50*/  UMOV UR5, 0x10 ;  /* 0x0000001000057882 */ /* 0x000fe20000000000 */
[----:B------:R-:W-:Y:S01]  /*2c60*/  HFMA2 R0, -RZ, RZ, 0, 5.9604644775390625e-08 ;  /* 0x00000001ff007431 */ /* 0x000fe200000001ff */
[----:B------:R-:W-:-:S03]  /*2c70*/  MOV R2, 0xffff ;  /* 0x0000ffff00027802 */ /* 0x000fc60000000f00 */
[----:B------:R-:W-:Y:S04]  /*2c80*/  DEPBAR.LE SB1, 0x36 ;  /* 0x00009d800000791a */ /* 0x000fe80000000000 */
[----:B------:R-:W1:Y:S02]  /*2c90*/  UTCATOMSWS.FIND_AND_SET.ALIGN UP0, UR5, UR5 ;  /* 0x00000005000575e3 */ /* 0x000e640008000800 */
[----:B-1----:R-:W-:Y:S01]  /*2ca0*/  MOV R3, UR5 ;  /* 0x0000000500037c02 */ /* 0x002fe20008000f00 */
[----:B------:R-:W-:Y:S06]  /*2cb0*/  BRA.U UP0, `(.L_x_51) ;  /* 0x0000000100187547 */ /* 0x000fec000b800000 */
.L_x_52:
[----:B------:R-:W-:Y:S05]  /*2cc0*/  NANOSLEEP 0x64 ;  /* 0x000000640000795d */ /* 0x000fea0003800000 */
[----:B------:R-:W-:-:S05]  /*2cd0*/  UMOV UR5, 0x10 ;  /* 0x0000001000057882 */ /* 0x000fca0000000000 */
[----:B------:R-:W-:Y:S04]  /*2ce0*/  DEPBAR.LE SB1, 0x36 ;  /* 0x00009d800000791a */ /* 0x000fe80000000000 */
[----:B------:R-:W1:Y:S02]  /*2cf0*/  UTCATOMSWS.FIND_AND_SET.ALIGN UP0, UR5, UR5 ;  /* 0x00000005000575e3 */ /* 0x000e640008000800 */
[----:B-1----:R-:W-:Y:S01]  /*2d00*/  MOV R3, UR5 ;  /* 0x0000000500037c02 */ /* 0x002fe20008000f00 */
[----:B------:R-:W-:Y:S05]  /*2d10*/  BRA.U !UP0, `(.L_x_52) ;  /* 0xfffffffd08e87547 */ /* 0x000fea000b83ffff */
.L_x_51:
[-C--:B------:R-:W-:Y:S02]  /*2d20*/  SHF.L.U32 R2, R2, R3.reuse, RZ ;  /* 0x0000000302027219 */ /* 0x080fe400000006ff */
[----:B------:R-:W-:Y:S01]  /*2d30*/  SHF.L.U32 R0, R0, R3, RZ ;  /* 0x0000000300007219 */ /* 0x000fe200000006ff */
[----:B------:R-:W-:Y:S02]  /*2d40*/  IMAD.SHL.U32 R3, R3, 0x20, RZ ;  /* 0x0000002003037824 */ /* 0x000fe400078e00ff */
[----:B------:R1:W-:Y:S04]  /*2d50*/  ATOMS.OR RZ, [UR4+0x14], R2 ;  /* 0x00001402ffff798c */ /* 0x0003e8000b000004 */
[----:B------:R1:W-:Y:S04]  /*2d60*/  ATOMS.OR RZ, [UR4+0x18], R0 ;  /* 0x00001800ffff798c */ /* 0x0003e8000b000004 */
[----:B------:R1:W-:Y:S01]  /*2d70*/  STS [UR37+0x120], R3 ;  /* 0x00012003ff007988 */ /* 0x0003e20008000825 */
[----:B------:R-:W-:Y:S05]  /*2d80*/  BRA `(.L_x_50) ;  /* 0x0000000000107947 */ /* 0x000fea0003800000 */
.L_x_49:
[----:B------:R-:W-:Y:S02]  /*2d90*/  MOV R0, 0xffffffff ;  /* 0xffffffff00007802 */ /* 0x000fe40000000f00 */
[----:B------:R-:W-:-:S03]  /*2da0*/  MOV R2, 0x2dd0 ;  /* 0x00002dd000027802 */ /* 0x000fc60000000f00 */
[----:B------:R1:W-:Y:S04]  /*2db0*/  STS [UR37+0x120], R0 ;  /* 0x00012000ff007988 */ /* 0x0003e80008000825 */
[----:B-1-3-5:R-:W-:Y:S05]  /*2dc0*/  CALL.REL.NOINC `($__internal_1_$__cuda_sm10x_tcgen05_guardrail_trap_phase_invalid_during_alloc) ;  /* 0x0000005000487944 */ /* 0x02afea0003c00000 */
.L_x_50:
[----:B------:R-:W-:Y:S05]  /*2dd0*/  WARPSYNC.ALL ;  /* 0x0000000000007948 */ /* 0x000fea0003800000 */
[----:B------:R-:W2:Y:S01]  /*2de0*/  S2UR UR5, SR_CgaCtaId ;  /* 0x00000000000579c3 */ /* 0x000ea20000008800 */
[----:B------:R-:W-:Y:S01]  /*2df0*/  UMOV UR4, 0x400 ;  /* 0x0000040000047882 */ /* 0x000fe20000000000 */
[----:B------:R-:W-:-:S06]  /*2e00*/  NOP ;  /* 0x0000000000007918 */ /* 0x000fcc0000000000 */
[----:B------:R-:W-:Y:S06]  /*2e10*/  BAR.ARV 0x6, 0xa0 ;  /* 0x0182800000007b1d */ /* 0x000fec0000002000 */
[----:B------:R-:W4:Y:S01]  /*2e20*/  LDCU UR7, c[0x0][0x38c] ;  /* 0x00007180ff0777ac */ /* 0x000f220008000800 */
[----:B------:R-:W-:Y:S01]  /*2e30*/  IMAD.MOV.U32 R11, RZ, RZ, 0x1 ;  /* 0x00000001ff0b7424 */ /* 0x000fe200078e00ff */
[----:B------:R-:W-:Y:S01]  /*2e40*/  CS2R R8, SRZ ;  /* 0x0000000000087805 */ /* 0x000fe2000001ff00 */
[----:B------:R-:W-:Y:S01]  /*2e50*/  IMAD.MOV.U32 R10, RZ, RZ, RZ ;  /* 0x000000ffff0a7224 */ /* 0x000fe200078e00ff */
[----:B------:R-:W3:Y:S01]  /*2e60*/  LDCU UR6, c[0x0][0x38c] ;  /* 0x00007180ff0677ac */ /* 0x000ee20008000800 */
[----:B------:R-:W-:Y:S01]  /*2e70*/  UMOV UR15, URZ ;  /* 0x000000ff000f7c82 */ /* 0x000fe20008000000 */
[----:B------:R-:W-:Y:S01]  /*2e80*/  UMOV UR14, URZ ;  /* 0x000000ff000e7c82 */ /* 0x000fe20008000000 */
[----:B--2---:R-:W-:Y:S01]  /*2e90*/  ULEA UR5, UR5, UR4, 0x18 ;  /* 0x0000000405057291 */ /* 0x004fe2000f8ec0ff */
[----:B------:R-:W-:Y:S01]  /*2ea0*/  UMOV UR32, 0x0 ;  /* 0x0000000000207882 */ /* 0x000fe20000000000 */
[----:B------:R-:W-:-:S02]  /*2eb0*/  UMOV UR33, 0x42004a0 ;  /* 0x042004a000217882 */ /* 0x000fc40000000000 */
[----:B------:R-:W-:Y:S02]  /*2ec0*/  UIADD3 UR9, UPT, UPT, UR5, 0x4400, URZ ;  /* 0x0000440005097890 */ /* 0x000fe4000fffe0ff */
[----:B------:R-:W-:Y:S02]  /*2ed0*/  UIADD3 UR10, UPT, UPT, UR5, 0x14400, URZ ;  /* 0x00014400050a7890 */ /* 0x000fe4000fffe0ff */
[----:B----4-:R-:W-:Y:S01]  /*2ee0*/  UIADD3 UR7, UPT, UPT, UR7, 0xff, URZ ;  /* 0x000000ff07077890 */ /* 0x010fe2000fffe0ff */
[----:B-1----:R-:W1:Y:S01]  /*2ef0*/  LDS R0, [UR5+0x120] ;  /* 0x00012005ff007984 */ /* 0x002e620008000800 */
[----:B------:R-:W-:Y:S02]  /*2f00*/  USHF.R.U32.HI UR9, URZ, 0x4, UR9 ;  /* 0x00000004ff097899 */ /* 0x000fe40008011609 */
[----:B------:R-:W-:Y:S02]  /*2f10*/  USHF.R.S32.HI UR4, URZ, 0x1f, UR7 ;  /* 0x0000001fff047899 */ /* 0x000fe40008011407 */
[----:B------:R-:W-:-:S02]  /*2f20*/  USHF.R.U32.HI UR10, URZ, 0x4, UR10 ;  /* 0x00000004ff0a7899 */ /* 0x000fc4000801160a */
[----:B------:R-:W-:Y:S02]  /*2f30*/  ULEA.HI UR4, UR4, UR7, URZ, 0x8 ;  /* 0x0000000704047291 */ /* 0x000fe4000f8f40ff */
[----:B------:R-:W-:Y:S02]  /*2f40*/  ULOP3.LUT UR9, UR9, 0x3fff, URZ, 0xc0, !UPT ;  /* 0x00003fff09097892 */ /* 0x000fe4000f8ec0ff */
[----:B------:R-:W-:Y:S02]  /*2f50*/  USHF.R.S32.HI UR4, URZ, 0x8, UR4 ;  /* 0x00000008ff047899 */ /* 0x000fe40008011404 */
[----:B------:R-:W-:Y:S02]  /*2f60*/  ULOP3.LUT UR10, UR10, 0x3fff, URZ, 0xc0, !UPT ;  /* 0x00003fff0a0a7892 */ /* 0x000fe4000f8ec0ff */
[----:B------:R-:W-:Y:S01]  /*2f70*/  UISETP.LT.AND UP0, UPT, UR4, 0x1, UPT ;  /* 0x000000010400788c */ /* 0x000fe2000bf01270 */
[----:B------:R-:W-:Y:S01]  /*2f80*/  UMOV UR30, 0x0 ;  /* 0x00000000001e7882 */ /* 0x000fe20000000000 */
[----:B------:R-:W-:-:S02]  /*2f90*/  UMOV UR31, 0x42004a0 ;  /* 0x042004a0001f7882 */ /* 0x000fc40000000000 */
[----:B------:R-:W-:Y:S01]  /*2fa0*/  USEL UR8, UR4, 0x1, !UP0 ;  /* 0x0000000104087887 */ /* 0x000fe2000c000000 */
[----:B------:R-:W-:Y:S01]  /*2fb0*/  UMOV UR28, 0x0 ;  /* 0x00000000001c7882 */ /* 0x000fe20000000000 */
[----:B------:R-:W-:Y:S01]  /*2fc0*/  UMOV UR29, 0x42004a0 ;  /* 0x042004a0001d7882 */ /* 0x000fe20000000000 */
[----:B------:R-:W-:Y:S01]  /*2fd0*/  UMOV UR26, 0x0 ;  /* 0x00000000001a7882 */ /* 0x000fe20000000000 */
[----:B------:R-:W-:Y:S01]  /*2fe0*/  UMOV UR27, 0x42004a0 ;  /* 0x042004a0001b7882 */ /* 0x000fe20000000000 */
[----:B------:R-:W-:Y:S01]  /*2ff0*/  UMOV UR24, 0x0 ;  /* 0x0000000000187882 */ /* 0x000fe20000000000 */
[----:B------:R-:W-:Y:S01]  /*3000*/  UMOV UR25, 0x42004a0 ;  /* 0x042004a000197882 */ /* 0x000fe20000000000 */
[----:B------:R-:W-:Y:S01]  /*3010*/  UMOV UR22, 0x0 ;  /* 0x0000000000167882 */ /* 0x000fe20000000000 */
[----:B------:R-:W-:Y:S01]  /*3020*/  UMOV UR23, 0x42004a0 ;  /* 0x042004a000177882 */ /* 0x000fe20000000000 */
[----:B------:R-:W-:Y:S02]  /*3030*/  ULOP3.LUT UR9, UR9, 0x10000, URZ, 0xfc, !UPT ;  /* 0x0001000009097892 */ /* 0x000fe4000f8efcff */
[----:B------:R-:W-:-:S02]  /*3040*/  ULOP3.LUT UR10, UR10, 0x10000, URZ, 0xfc, !UPT ;  /* 0x000100000a0a7892 */ /* 0x000fc4000f8efcff */
[----:B------:R-:W-:Y:S02]  /*3050*/  UIADD3 UR8, UPT, UPT, -UR8, URZ, URZ ;  /* 0x000000ff08087290 */ /* 0x000fe4000fffe1ff */
[----:B---3--:R-:W-:Y:S01]  /*3060*/  UISETP.GE.AND UP3, UPT, UR6, 0x1, UPT ;  /* 0x000000010600788c */ /* 0x008fe2000bf66270 */
[----:B------:R-:W-:Y:S01]  /*3070*/  UMOV UR20, 0x0 ;  /* 0x0000000000147882 */ /* 0x000fe20000000000 */
[----:B------:R-:W-:Y:S01]  /*3080*/  UMOV UR21, 0x42004a0 ;  /* 0x042004a000157882 */ /* 0x000fe20000000000 */
[----:B------:R-:W-:Y:S01]  /*3090*/  UMOV UR18, 0x0 ;  /* 0x0000000000127882 */ /* 0x000fe20000000000 */
[----:B-1----:R-:W-:Y:S01]  /*30a0*/  R2UR UR16, R0 ;  /* 0x00000000001072ca */ /* 0x002fe200000e0000 */
[----:B------:R-:W-:-:S14]  /*30b0*/  UMOV UR19, 0x42004a0 ;  /* 0x042004a000137882 */ /* 0x000fdc0000000000 */
.L_x_59:
[----:B------:R-:W-:Y:S02]  /*30c0*/  LEA R0, R10, UR5, 0x3 ;  /* 0x000000050a007c11 */ /* 0x000fe4000f8e18ff */
[----:B------:R-:W-:Y:S02]  /*30d0*/  SHF.L.U32 R5, R9, 0x1f, RZ ;  /* 0x0000001f09057819 */ /* 0x000fe400000006ff */
[----:B------:R-:W-:Y:S01]  /*30e0*/  PLOP3.LUT P0, PT, PT, PT, UP3, 0x80, 0x8 ;  /* 0x000000000008781c */ /* 0x000fe20003f0f038 */
[----:B------:R-:W-:Y:S01]  /*30f0*/  VIADD R3, R0, 0x80 ;  /* 0x0000008000037836 */ /* 0x000fe20000000000 */
[----:B-1----:R-:W1:Y:S02]  /*3100*/  SYNCS.PHASECHK.TRANS64.TRYWAIT P1, [R0+URZ+0x70], R5 ;  /* 0x00007005000075a7 */ /* 0x002e6400080211ff */
[----:B-1-3--:R-:W-:Y:S09]  /*3110*/  @!P1 BRA `(.L_x_53) ;  /* 0x0000004800009947 */ /* 0x00aff20003800000 */
.L_x_120:
[----:B------:R-:W-:Y:S01]  /*3120*/  LEA R4, R10, UR5, 0x4 ;  /* 0x000000050a047c11 */ /* 0x000fe2000f8e20ff */
[----:B------:R-:W-:Y:S01]  /*3130*/  @UP3 ULEA UR7, UR14, UR5, 0x3 ;  /* 0x000000050e073291 */ /* 0x000fe2000f8e18ff */
[----:B------:R-:W-:Y:S01]  /*3140*/  PLOP3.LUT P2, PT, PT, PT, PT, 0x80, 0x8 ;  /* 0x000000000008781c */ /* 0x000fe20003f4f070 */
[----:B------:R-:W-:Y:S01]  /*3150*/  ULEA UR6, UR15, UR5, 0x3 ;  /* 0x000000050f067291 */ /* 0x000fe2000f8e18ff */
[----:B------:R-:W-:Y:S01]  /*3160*/  PRMT R3, RZ, 0x654, R3 ;  /* 0x00000654ff037816 */ /* 0x000fe20000000003 */
[----:B------:R-:W-:Y:S01]  /*3170*/  ULEA.HI UR11, UR15, UR15, URZ, 0x1 ;  /* 0x0000000f0f0b7291 */ /* 0x000fe2000f8f08ff */
[----:B-1----:R-:W1:Y:S01]  /*3180*/  LDS.128 R4, [R4+0x100] ;  /* 0x0001000004047984 */ /* 0x002e620000000c00 */
[----:B------:R-:W-:Y:S02]  /*3190*/  @P0 SHF.L.U32 R2, R8, 0x1f, RZ ;  /* 0x0000001f08020819 */ /* 0x000fe400000006ff */
[----:B------:R-:W-:Y:S01]  /*31a0*/  SHF.L.U32 R0, R11, 0x1f, RZ ;  /* 0x0000001f0b007819 */ /* 0x000fe200000006ff */
[----:B------:R-:W-:Y:S01]  /*31b0*/  @!PT LDS RZ, [RZ] ;  /* 0x00000000fffff984 */ /* 0x000fe20000000800 */
[----:B------:R-:W-:Y:S01]  /*31c0*/  @!PT LDS RZ, [RZ] ;  /* 0x00000000fffff984 */ /* 0x000fe20000000800 */
[----:B------:R-:W-:Y:S01]  /*31d0*/  @!PT LDS RZ, [RZ] ;  /* 0x00000000fffff984 */ /* 0x000fe20000000800 */
[----:B------:R-:W-:Y:S01]  /*31e0*/  @!PT LDS RZ, [RZ] ;  /* 0x00000000fffff984 */ /* 0x000fe20000000800 */
[----:B------:R2:W-:Y:S06]  /*31f0*/  MEMBAR.ALL.CTA ;  /* 0x0000000000007992 */ /* 0x0005ec0000008000 */
[----:B--2---:R-:W2:Y:S02]  /*3200*/  FENCE.VIEW.ASYNC.S ;  /* 0x00000000000073c6 */ /* 0x004ea40000000000 */
[----:B--2---:R2:W-:Y:S01]  /*3210*/  SYNCS.ARRIVE.TRANS64.RED.A1T0 RZ, [R3+URZ], RZ ;  /* 0x000000ff03ff79a7 */ /* 0x0045e200081004ff */
[----:B------:R2:W3:Y:S01]  /*3220*/  @P0 SYNCS.PHASECHK.TRANS64.TRYWAIT P2, [UR7], R2 ;  /* 0x00000002ff0005a7 */ /* 0x0004e20008041107 */
[----:B------:R-:W-:-:S02]  /*3230*/  USHF.L.U32 UR7, UR11, 0x6, URZ ;  /* 0x000000060b077899 */ /* 0x000fc400080006ff */
[----:B------:R-:W-:Y:S01]  /*3240*/  ULOP3.LUT UR11, UR11, 0xffe, URZ, 0xc0, !UPT ;  /* 0x00000ffe0b0b7892 */ /* 0x000fe2000f8ec0ff */
[----:B-1----:R-:W-:Y:S01]  /*3250*/  LOP3.LUT P1, RZ, R6, 0x1, RZ, 0xc0, !PT ;  /* 0x0000000106ff7812 */ /* 0x002fe2000782c0ff */
[----:B------:R-:W-:Y:S02]  /*3260*/  ULOP3.LUT UR7, UR7, 0xffffff80, URZ, 0xc0, !UPT ;  /* 0xffffff8007077892 */ /* 0x000fe4000f8ec0ff */
[----:B------:R-:W-:Y:S02]  /*3270*/  UIADD3 UR11, UPT, UPT, -UR11, UR15, URZ ;  /* 0x0000000f0b0b7290 */ /* 0x000fe4000fffe1ff */
[----:B------:R-:W-:-:S04]  /*3280*/  UIADD3 UR7, UPT, UPT, UR16, UR7, URZ ;  /* 0x0000000710077290 */ /* 0x000fc8000fffe0ff */
[----:B------:R-:W-:Y:S01]  /*3290*/  ULEA UR7, UR11, UR7, 0x14 ;  /* 0x000000070b077291 */ /* 0x000fe2000f8ea0ff */
[----:B------:R-:W1:Y:S02]  /*32a0*/  SYNCS.PHASECHK.TRANS64.TRYWAIT P0, [UR6+0xb0], R0 ;  /* 0x0000b000ff0075a7 */ /* 0x000e640008001106 */
[----:B-123--:R-:W-:Y:S09]  /*32b0*/  @!P0 BRA `(.L_x_54) ;  /* 0x0000004400ac8947 */ /* 0x00eff20003800000 */
.L_x_122:
[----:B------:R-:W-:Y:S01]  /*32c0*/  IADD3 R10, PT, PT, R10, 0x1, RZ ;  /* 0x000000010a0a7810 */ /* 0x000fe20007ffe0ff */
[----:B------:R-:W-:Y:S06]  /*32d0*/  BRA.U !UP3, `(.L_x_55) ;  /* 0x000000050b107547 */ /* 0x000fec000b800000 */
[----:B------:R-:W-:Y:S01]  /*32e0*/  UPLOP3.LUT UP4, UPT, UPT, UPT, UPT, 0x40, 0x4 ;  /* 0x000000000004789c */ /* 0x000fe20003f8e870 */
[----:B------:R-:W-:Y:S01]  /*32f0*/  UMOV UR13, UR8 ;  /* 0x00000008000d7c82 */ /* 0x000fe20008000000 */
[----:B------:R-:W-:Y:S01]  /*3300*/  UMOV UR12, UR4 ;  /* 0x00000004000c7c82 */ /* 0x000fe20008000000 */
[----:B------:R-:W-:-:S08]  /*3310*/  UMOV UR17, UR14 ;  /* 0x0000000e00117c82 */ /* 0x000fd00008000000 */
.L_x_58:
[----:B------:R-:W-:Y:S02]  /*3320*/  UIADD3 UR13, UPT, UPT, UR13, 0x1, URZ ;  /* 0x000000010d0d7890 */ /* 0x000fe4000fffe0ff */
[----:B--2---:R-:W-:Y:S02]  /*3330*/  ULEA UR11, UR17, UR5, 0x3 ;  /* 0x00000005110b7291 */ /* 0x004fe4000f8e18ff */
[----:B------:R-:W-:Y:S01]  /*3340*/  UISETP.NE.AND UP0, UPT, UR13, URZ, UPT ;  /* 0x000000ff0d00728c */ /* 0x000fe2000bf05270 */
[----:B---3--:R-:W-:Y:S10]  /*3350*/  @P2 BRA `(.L_x_56) ;  /* 0x00000000000c2947 */ /* 0x008ff40003800000 */
[----:B-1----:R-:W-:Y:S04]  /*3360*/  SHF.L.U32 R3, R8, 0x1f, RZ ;  /* 0x0000001f08037819 */ /* 0x002fe800000006ff */
[----:B------:R-:W1:Y:S02]  /*3370*/  SYNCS.PHASECHK.TRANS64.TRYWAIT P0, [UR11], R3 ;  /* 0x00000003ff0075a7 */ /* 0x000e64000800110b */
[----:B-1----:R-:W-:Y:S05]  /*3380*/  @!P0 BRA `(.L_x_57) ;  /* 0x0000004400908947 */ /* 0x002fea0003800000 */
.L_x_56:
[----:B------:R-:W-:Y:S01]  /*3390*/  UISETP.NE.AND UP1, UPT, UR12, 0x1, UPT ;  /* 0x000000010c00788c */ /* 0x000fe2000bf25270 */
[----:B------:R-:W-:Y:S01]  /*33a0*/  PLOP3.LUT P2, PT, PT, PT, PT, 0x80, 0x8 ;  /* 0x000000000008781c */ /* 0x000fe20003f4f070 */
[----:B------:R-:W-:Y:S02]  /*33b0*/  UIADD3 UR14, UPT, UPT, UR17, 0x1, URZ ;  /* 0x00000001110e7890 */ /* 0x000fe4000fffe0ff */
[----:B------:R-:W-:Y:S02]  /*33c0*/  ULEA UR64, UR17, UR10, 0xb ;  /* 0x0000000a11407291 */ /* 0x000fe4000f8e58ff */
[----:B------:R-:W-:Y:S01]  /*33d0*/  UISETP.NE.AND UP2, UPT, UR14, 0x4, UPT ;  /* 0x000000040e00788c */ /* 0x000fe2000bf45270 */
[----:B------:R-:W-:Y:S01]  /*33e0*/  PLOP3.LUT P0, PT, PT, PT, UP1, 0x80, 0x8 ;  /* 0x000000000008781c */ /* 0x000fe20003f0f018 */
[----:B------:R-:W-:Y:S02]  /*33f0*/  ULEA UR62, UR17, UR9, 0xa ;  /* 0x00000009113e7291 */ /* 0x000fe4000f8e50ff */
[----:B------:R-:W-:Y:S02]  /*3400*/  USEL UR35, URZ, 0x1, UP2 ;  /* 0x00000001ff237887 */ /* 0x000fe40009000000 */
[----:B------:R-:W-:Y:S02]  /*3410*/  USEL UR14, UR14, URZ, UP2 ;  /* 0x000000ff0e0e7287 */ /* 0x000fe40009000000 */
[----:B------:R-:W-:Y:S02]  /*3420*/  UIADD3 UR60, UPT, UPT, UR64, 0x2, URZ ;  /* 0x00000002403c7890 */ /* 0x000fe4000fffe0ff */
[----:B------:R-:W-:Y:S01]  /*3430*/  @UP1 ULEA UR34, UR14, UR5, 0x3 ;  /* 0x000000050e221291 */ /* 0x000fe2000f8e18ff */
[----:B------:R-:W-:Y:S01]  /*3440*/  LOP3.LUT R8, R8, UR35, RZ, 0x3c, !PT ;  /* 0x0000002308087c12 */ /* 0x000fe2000f8e3cff */
[----:B------:R-:W-:Y:S02]  /*3450*/  UIADD3 UR58, UPT, UPT, UR62, 0x2, URZ ;  /* 0x000000023e3a7890 */ /* 0x000fe4000fffe0ff */
[----:B------:R-:W-:Y:S01]  /*3460*/  UIADD3 UR56, UPT, UPT, UR64, 0x4, URZ ;  /* 0x0000000440387890 */ /* 0x000fe2000fffe0ff */
[----:B-1----:R-:W-:Y:S01]  /*3470*/  @P0 SHF.L.U32 R0, R8, 0x1f, RZ ;  /* 0x0000001f08000819 */ /* 0x002fe200000006ff */
[----:B------:R-:W-:Y:S02]  /*3480*/  UIADD3 UR54, UPT, UPT, UR62, 0x4, URZ ;  /* 0x000000043e367890 */ /* 0x000fe4000fffe0ff */
[----:B------:R-:W-:Y:S01]  /*3490*/  UIADD3 UR52, UPT, UPT, UR64, 0x6, URZ ;  /* 0x0000000640347890 */ /* 0x000fe2000fffe0ff */
[----:B------:R2:W3:Y:S01]  /*34a0*/  @P0 SYNCS.PHASECHK.TRANS64.TRYWAIT P2, [UR34], R0 ;  /* 0x00000000ff0005a7 */ /* 0x0004e20008041122 */
[----:B------:R-:W-:Y:S02]  /*34b0*/  UIADD3 UR50, UPT, UPT, UR62, 0x6, URZ ;  /* 0x000000063e327890 */ /* 0x000fe4000fffe0ff */
        /* <DEDUP_REMOVED lines=9> */
[----:B------:R-:W-:Y:S01]  /*3550*/  UIADD3 UR12, UPT, UPT, UR12, -0x1, URZ ;  /* 0xffffffff0c0c7890 */ /* 0x000fe2000fffe0ff */
[----:B------:R-:W-:Y:S01]  /*3560*/  UMOV UR65, 0x40004040 ;  /* 0x4000404000417882 */ /* 0x000fe20000000000 */
[----:B------:R-:W-:Y:S01]  /*3570*/  UMOV UR63, 0x40004040 ;  /* 0x40004040003f7882 */ /* 0x000fe20000000000 */
[----:B------:R-:W-:Y:S01]  /*3580*/  UMOV UR61, 0x40004040 ;  /* 0x40004040003d7882 */ /* 0x000fe20000000000 */
[----:B------:R2:W-:Y:S01]  /*3590*/  UTCIMMA gdesc[UR62], gdesc[UR64], tmem[UR7], tmem[UR32], idesc[UR33], UP4 ;  /* 0x00ff20403e0075ea */ /* 0x0005e2000a000107 */
[----:B------:R-:W-:Y:S01]  /*35a0*/  UPLOP3.LUT UP4, UPT, UPT, UPT, UPT, 0x80, 0x8 ;  /* 0x000000000008789c */ /* 0x000fe20003f8f070 */
[----:B------:R-:W-:Y:S01]  /*35b0*/  UMOV UR59, 0x40004040 ;  /* 0x40004040003b7882 */ /* 0x000fe20000000000 */
[----:B------:R-:W-:Y:S01]  /*35c0*/  UMOV UR57, 0x40004040 ;  /* 0x4000404000397882 */ /* 0x000fe20000000000 */
[----:B------:R2:W-:Y:S01]  /*35d0*/  UTCIMMA gdesc[UR58], gdesc[UR60], tmem[UR7], tmem[UR30], idesc[UR31], UPT ;  /* 0x00ff1e3c3a0075ea */ /* 0x0005e2000b800107 */
        /* <DEDUP_REMOVED lines=14> */
[----:B------:R-:W-:Y:S01]  /*36c0*/  UMOV UR35, 0x40004040 ;  /* 0x4000404000237882 */ /* 0x000fe20000000000 */
[----:B------:R2:W-:Y:S01]  /*36d0*/  UTCIMMA gdesc[UR38], gdesc[UR40], tmem[UR7], tmem[UR20], idesc[UR21], UPT ;  /* 0x00ff1428260075ea */ /* 0x0005e2000b800107 */
[----:B------:R2:W-:Y:S01]  /*36e0*/  UTCIMMA gdesc[UR34], gdesc[UR36], tmem[UR7], tmem[UR18], idesc[UR19], UPT ;  /* 0x00ff1224220075ea */ /* 0x0005e2000b800107 */
[----:B------:R2:W-:Y:S01]  /*36f0*/  UTCBAR [UR11], URZ ;  /* 0x000000ff0b0073e9 */ /* 0x0005e200080000ff */
[----:B------:R-:W-:Y:S01]  /*3700*/  UMOV UR17, UR14 ;  /* 0x0000000e00117c82 */ /* 0x000fe20008000000 */
[----:B------:R-:W-:Y:S05]  /*3710*/  BRA.U UP0, `(.L_x_58) ;  /* 0xfffffffd00007547 */ /* 0x000fea000b83ffff */
.L_x_55:
[----:B------:R-:W-:Y:S01]  /*3720*/  UIADD3 UR15, UPT, UPT, UR15, 0x1, URZ ;  /* 0x000000010f0f7890 */ /* 0x000fe2000fffe0ff */
[C---:B------:R-:W-:Y:S01]  /*3730*/  ISETP.NE.AND P0, PT, R10.reuse, 0x2, PT ;  /* 0x000000020a00780c */ /* 0x040fe20003f05270 */
[----:B--2---:R-:W-:Y:S02]  /*3740*/  UIADD3 UR7, UPT, UPT, UR6, 0x90, URZ ;  /* 0x0000009006077890 */ /* 0x004fe4000fffe0ff */
[----:B------:R-:W-:Y:S01]  /*3750*/  UISETP.NE.AND UP0, UPT, UR15, 0x4, UPT ;  /* 0x000000040f00788c */ /* 0x000fe2000bf05270 */
[----:B-1----:R-:W-:Y:S02]  /*3760*/  SEL R0, RZ, 0x1, P0 ;  /* 0x00000001ff007807 */ /* 0x002fe40000000000 */
[----:B------:R-:W-:Y:S01]  /*3770*/  SEL R10, R10, RZ, P0 ;  /* 0x000000ff0a0a7207 */ /* 0x000fe20000000000 */
[----:B------:R-:W-:Y:S01]  /*3780*/  USEL UR6, URZ, 0x1, UP0 ;  /* 0x00000001ff067887 */ /* 0x000fe20008000000 */
[----:B------:R-:W-:Y:S01]  /*3790*/  LOP3.LUT R9, R9, R0, RZ, 0x3c, !PT ;  /* 0x0000000009097212 */ /* 0x000fe200078e3cff */
[----:B------:R-:W-:Y:S01]  /*37a0*/  USEL UR15, UR15, URZ, UP0 ;  /* 0x000000ff0f0f7287 */ /* 0x000fe20008000000 */
[----:B------:R1:W-:Y:S03]  /*37b0*/  UTCBAR [UR7], URZ ;  /* 0x000000ff070073e9 */ /* 0x0003e600080000ff */
[----:B------:R-:W-:Y:S01]  /*37c0*/  LOP3.LUT R11, R11, UR6, RZ, 0x3c, !PT ;  /* 0x000000060b0b7c12 */ /* 0x000fe2000f8e3cff */
[----:B------:R-:W-:Y:S07]  /*37d0*/  @P1 BRA `(.L_x_59) ;  /* 0xfffffff800381947 */ /* 0x000fee000383ffff */
[----:B------:R-:W2:Y:S01]  /*37e0*/  S2UR UR4, SR_CgaCtaId ;  /* 0x00000000000479c3 */ /* 0x000ea20000008800 */
[----:B------:R-:W-:Y:S01]  /*37f0*/  ELECT P0, URZ, PT ;  /* 0x0000000000ff782f */ /* 0x000fe20003800000 */
[----:B------:R-:W-:Y:S01]  /*3800*/  IMAD.MOV.U32 R0, RZ, RZ, 0x1 ;  /* 0x00000001ff007424 */ /* 0x000fe200078e00ff */
[----:B------:R-:W-:Y:S01]  /*3810*/  UIADD3 UR5, UPT, UPT, UR5, 0xb0, URZ ;  /* 0x000000b005057890 */ /* 0x000fe2000fffe0ff */
[----:B------:R-:W-:Y:S01]  /*3820*/  SHF.L.U32 R3, R11, 0x1f, RZ ;  /* 0x0000001f0b037819 */ /* 0x000fe200000006ff */
[----:B------:R-:W-:-:S03]  /*3830*/  UMOV UR6, 0x40 ;  /* 0x0000004000067882 */ /* 0x000fc60000000000 */
[----:B------:R-:W-:Y:S01]  /*3840*/  UVIRTCOUNT.DEALLOC.SMPOOL 0x80 ;  /* 0x000000800000784c */ /* 0x000fe20000000000 */
[----:B--2---:R-:W-:Y:S02]  /*3850*/  ULEA UR4, UR4, UR6, 0x18 ;  /* 0x0000000604047291 */ /* 0x004fe4000f8ec0ff */
[----:B------:R-:W-:-:S07]  /*3860*/  ULEA UR6, UR15, UR5, 0x3 ;  /* 0x000000050f067291 */ /* 0x000fce000f8e18ff */
[----:B------:R2:W-:Y:S02]  /*3870*/  @P0 STS.U8 [UR4+0x1c], R0 ;  /* 0x00001c00ff000988 */ /* 0x0005e40008000004 */
[----:B------:R-:W4:Y:S02]  /*3880*/  SYNCS.PHASECHK.TRANS64.TRYWAIT P0, [UR6], R3 ;  /* 0x00000003ff0075a7 */ /* 0x000f240008001106 */
[----:B--2-4-:R-:W-:Y:S05]  /*3890*/  @!P0 BRA `(.L_x_60) ;  /* 0x0000004000648947 */ /* 0x014fea0003800000 */
.L_x_125:
[----:B-1----:R-:W-:-:S04]  /*38a0*/  UIADD3 UR7, UPT, UPT, UR15, 0x1, URZ ;  /* 0x000000010f077890 */ /* 0x002fc8000fffe0ff */
[----:B------:R-:W-:-:S04]  /*38b0*/  UISETP.NE.AND UP0, UPT, UR7, 0x4, UPT ;  /* 0x000000040700788c */ /* 0x000fc8000bf05270 */
[----:B------:R-:W-:Y:S02]  /*38c0*/  USEL UR8, URZ, 0x1, UP0 ;  /* 0x00000001ff087887 */ /* 0x000fe40008000000 */
[----:B------:R-:W-:-:S04]  /*38d0*/  USEL UR7, UR7, URZ, UP0 ;  /* 0x000000ff07077287 */ /* 0x000fc80008000000 */
[----:B------:R-:W-:Y:S01]  /*38e0*/  ULEA UR6, UR7, UR5, 0x3 ;  /* 0x0000000507067291 */ /* 0x000fe2000f8e18ff */
[----:B------:R-:W-:-:S04]  /*38f0*/  LOP3.LUT R2, R11, UR8, RZ, 0x3c, !PT ;  /* 0x000000080b027c12 */ /* 0x000fc8000f8e3cff */
[----:B--2---:R-:W-:-:S04]  /*3900*/  SHF.L.U32 R3, R2, 0x1f, RZ ;  /* 0x0000001f02037819 */ /* 0x004fc800000006ff */
[----:B------:R-:W1:Y:S02]  /*3910*/  SYNCS.PHASECHK.TRANS64.TRYWAIT P0, [UR6], R3 ;  /* 0x00000003ff0075a7 */ /* 0x000e640008001106 */
[----:B-1----:R-:W-:Y:S05]  /*3920*/  @!P0 BRA `(.L_x_61) ;  /* 0x0000004000588947 */ /* 0x002fea0003800000 */
.L_x_127:
        /* <DEDUP_REMOVED lines=9> */
.L_x_129:
[----:B------:R-:W-:-:S04]  /*39c0*/  UIADD3 UR7, UPT, UPT, UR7, 0x1, URZ ;  /* 0x0000000107077890 */ /* 0x000fc8000fffe0ff */
[----:B------:R-:W-:-:S04]  /*39d0*/  UISETP.NE.AND UP0, UPT, UR7, 0x4, UPT ;  /* 0x000000040700788c */ /* 0x000fc8000bf05270 */
[----:B------:R-:W-:Y:S02]  /*39e0*/  USEL UR6, URZ, 0x1, UP0 ;  /* 0x00000001ff067887 */ /* 0x000fe40008000000 */
[----:B------:R-:W-:-:S04]  /*39f0*/  USEL UR7, UR7, URZ, UP0 ;  /* 0x000000ff07077287 */ /* 0x000fc80008000000 */
[----:B------:R-:W-:Y:S01]  /*3a00*/  ULEA UR7, UR7, UR5, 0x3 ;  /* 0x0000000507077291 */ /* 0x000fe2000f8e18ff */
[----:B-1----:R-:W-:-:S04]  /*3a10*/  LOP3.LUT R3, R2, UR6, RZ, 0x3c, !PT ;  /* 0x0000000602037c12 */ /* 0x002fc8000f8e3cff */
[----:B------:R-:W-:-:S04]  /*3a20*/  SHF.L.U32 R3, R3, 0x1f, RZ ;  /* 0x0000001f03037819 */ /* 0x000fc800000006ff */
[----:B------:R-:W1:Y:S02]  /*3a30*/  SYNCS.PHASECHK.TRANS64.TRYWAIT P0, [UR7], R3 ;  /* 0x00000003ff0075a7 */ /* 0x000e640008001107 */
[----:B-1----:R-:W-:Y:S05]  /*3a40*/  @!P0 BRA `(.L_x_63) ;  /* 0x0000004000408947 */ /* 0x002fea0003800000 */
.L_x_131:
[----:B------:R-:W-:Y:S01]  /*3a50*/  NOP ;  /* 0x0000000000007918 */ /* 0x000fe20000000000 */
[----:B-1----:R-:W1:Y:S01]  /*3a60*/  LDS R0, [UR4+0x14] ;  /* 0x00001404ff007984 */ /* 0x002e620008000800 */
[----:B------:R-:W-:Y:S01]  /*3a70*/  ULOP3.LUT UR6, UR16, 0xffff, URZ, 0xc0, !UPT ;  /* 0x0000ffff10067892 */ /* 0x000fe2000f8ec0ff */
[----:B------:R-:W-:Y:S01]  /*3a80*/  UMOV UR8, 0xffff ;  /* 0x0000ffff00087882 */ /* 0x000fe20000000000 */
[----:B------:R-:W-:Y:S02]  /*3a90*/  UMOV UR5, 0x1 ;  /* 0x0000000100057882 */ /* 0x000fe40000000000 */
[----:B------:R-:W-:-:S04]  /*3aa0*/  USHF.R.U32.HI UR6, URZ, 0x5, UR6 ;  /* 0x00000005ff067899 */ /* 0x000fc80008011606 */
[----:B------:R-:W-:Y:S02]  /*3ab0*/  USHF.L.U32 UR8, UR8, UR6, URZ ;  /* 0x0000000608087299 */ /* 0x000fe400080006ff */
[----:B------:R-:W-:-:S04]  /*3ac0*/  USHF.L.U32 UR5, UR5, UR6, URZ ;  /* 0x0000000605057299 */ /* 0x000fc800080006ff */
[----:B-1----:R-:W-:-:S04]  /*3ad0*/  LOP3.LUT R0, R0, UR8, RZ, 0xc0, !PT ;  /* 0x0000000800007c12 */ /* 0x002fc8000f8ec0ff */
[----:B------:R-:W-:-:S13]  /*3ae0*/  ISETP.NE.AND P0, PT, R0, UR8, PT ;  /* 0x0000000800007c0c */ /* 0x000fda000bf05270 */
[----:B------:R-:W-:Y:S05]  /*3af0*/  @P0 BRA `(.L_x_64) ;  /* 0x0000000000580947 */ /* 0x000fea0003800000 */
[----:B------:R-:W1:Y:S02]  /*3b00*/  LDS R0, [UR4+0x18] ;  /* 0x00001804ff007984 */ /* 0x000e640008000800 */
[----:B-1----:R-:W-:-:S04]  /*3b10*/  LOP3.LUT R0, R0, UR5, RZ, 0xc0, !PT ;  /* 0x0000000500007c12 */ /* 0x002fc8000f8ec0ff */
[----:B------:R-:W-:-:S13]  /*3b20*/  ISETP.NE.AND P0, PT, R0, UR5, PT ;  /* 0x0000000500007c0c */ /* 0x000fda000bf05270 */
[----:B------:R-:W-:Y:S05]  /*3b30*/  @P0 BRA `(.L_x_65) ;  /* 0x00000000003c0947 */ /* 0x000fea0003800000 */
[----:B------:R-:W1:Y:S01]  /*3b40*/  S2R R2, SR_LANEID ;  /* 0x0000000000027919 */ /* 0x000e620000000000 */
[----:B------:R-:W-:Y:S01]  /*3b50*/  ULOP3.LUT UR8, URZ, UR8, URZ, 0x33, !UPT ;  /* 0x00000008ff087292 */ /* 0x000fe2000f8e33ff */
[----:B------:R-:W-:Y:S01]  /*3b60*/  LOP3.LUT R4, RZ, UR5, RZ, 0x33, !PT ;  /* 0x00000005ff047c12 */ /* 0x000fe2000f8e33ff */
[----:B------:R-:W-:Y:S02]  /*3b70*/  VOTEU.ANY UR7, UPT, PT ;  /* 0x0000000000077886 */ /* 0x000fe400038e0100 */
[----:B------:R-:W-:Y:S01]  /*3b80*/  UFLO.U32 UR7, UR7 ;  /* 0x00000007000772bd */ /* 0x000fe200080e0000 */
[----:B------:R-:W2:Y:S01]  /*3b90*/  REDUX UR5, R4 ;  /* 0x00000000040573c4 */ /* 0x000ea20000000000 */
[----:B------:R-:W-:-:S06]  /*3ba0*/  IMAD.U32 R0, RZ, RZ, UR8 ;  /* 0x00000008ff007e24 */ /* 0x000fcc000f8e00ff */
[----:B------:R4:W-:Y:S01]  /*3bb0*/  UTCATOMSWS.AND URZ, UR8 ;  /* 0x0000000800ff79e3 */ /* 0x0009e20008000000 */
[----:B------:R-:W3:Y:S01]  /*3bc0*/  REDUX UR6, R0 ;  /* 0x00000000000673c4 */ /* 0x000ee20000000000 */
[----:B-1----:R-:W-:Y:S01]  /*3bd0*/  ISETP.EQ.U32.AND P0, PT, R2, UR7, PT ;  /* 0x0000000702007c0c */ /* 0x002fe2000bf02070 */
[----:B--2---:R-:W-:Y:S01]  /*3be0*/  IMAD.U32 R2, RZ, RZ, UR5 ;  /* 0x00000005ff027e24 */ /* 0x004fe2000f8e00ff */
[----:B---3--:R-:W-:-:S11]  /*3bf0*/  MOV R3, UR6 ;  /* 0x0000000600037c02 */ /* 0x008fd60008000f00 */
[----:B------:R4:W-:Y:S04]  /*3c00*/  @P0 ATOMS.AND RZ, [UR4+0x14], R3 ;  /* 0x00001403ffff098c */ /* 0x0009e8000a800004 */
[----:B------:R4:W-:Y:S01]  /*3c10*/  @P0 ATOMS.AND RZ, [UR4+0x18], R2 ;  /* 0x00001802ffff098c */ /* 0x0009e2000a800004 */
[----:B------:R-:W-:Y:S05]  /*3c20*/  BRA `(.L_x_66) ;  /* 0x0000000000147947 */ /* 0x000fea0003800000 */
.L_x_65:
[----:B------:R-:W-:Y:S02]  /*3c30*/  MOV R2, 0x3c50 ;  /* 0x00003c5000027802 */ /* 0x000fe40000000f00 */
[----:B---3-5:R-:W-:Y:S05]  /*3c40*/  CALL.REL.NOINC `($__internal_0_$__cuda_sm10x_tcgen05_guardrail_trap_col_being_dealloced_not_returned_by_alloc) ;  /* 0x00000040009c7944 */ /* 0x028fea0003c00000 */
[----:B------:R-:W-:Y:S05]  /*3c50*/  BRA `(.L_x_66) ;  /* 0x0000000000087947 */ /* 0x000fea0003800000 */
.L_x_64:
[----:B------:R-:W-:Y:S02]  /*3c60*/  MOV R2, 0x3c80 ;  /* 0x00003c8000027802 */ /* 0x000fe40000000f00 */
[----:B---3-5:R-:W-:Y:S05]  /*3c70*/  CALL.REL.NOINC `($__internal_2_$__cuda_sm10x_tcgen05_guardrail_trap_unallocated_columns_being_dealloced) ;  /* 0x0000004000a87944 */ /* 0x028fea0003c00000 */
.L_x_66:
[----:B------:R-:W-:Y:S01]  /*3c80*/  NOP ;  /* 0x0000000000007918 */ /* 0x000fe20000000000 */
[----:B----4-:R-:W-:Y:S05]  /*3c90*/  EXIT ;  /* 0x000000000000794d */ /* 0x010fea0003800000 */
.L_x_48:
[----:B------:R-:W-:-:S09]  /*3ca0*/  UISETP.NE.OR UP2, UPT, UR8, 0x3, !UP2 ;  /* 0x000000030800788c */ /* 0x000fd2000d745670 */
[----:B------:R-:W-:Y:S05]  /*3cb0*/  BRA.U UP2, `(.L_x_67) ;  /* 0x0000000d02407547 */ /* 0x000fea000b800000 */
[----:B------:R-:W1:Y:S01]  /*3cc0*/  LDC R0, c[0x0][0xb30] ;  /* 0x0002cc00ff007b82 */ /* 0x000e620000000800 */
[----:B------:R-:W2:Y:S01]  /*3cd0*/  LDCU.64 UR8, c[0x0][0x888] ;  /* 0x00011100ff0877ac */ /* 0x000ea20008000a00 */
[----:B------:R-:W-:Y:S02]  /*3ce0*/  HFMA2 R29, -RZ, RZ, 0, 0 ;  /* 0x00000000ff1d7431 */ /* 0x000fe400000001ff */
[----:B------:R-:W-:Y:S01]  /*3cf0*/  IMAD.MOV.U32 R31, RZ, RZ, 0x1 ;  /* 0x00000001ff1f7424 */ /* 0x000fe200078e00ff */
[----:B------:R-:W-:Y:S01]  /*3d00*/  MOV R23, 0x1000 ;  /* 0x0000100000177802 */ /* 0x000fe20000000f00 */
[----:B------:R-:W4:Y:S01]  /*3d10*/  LDCU.64 UR4, c[0x0][0x890] ;  /* 0x00011200ff0477ac */ /* 0x000f220008000a00 */
[----:B------:R-:W-:Y:S01]  /*3d20*/  IMAD.MOV.U32 R30, RZ, RZ, RZ ;  /* 0x000000ffff1e7224 */ /* 0x000fe200078e00ff */
[----:B------:R-:W3:Y:S01]  /*3d30*/  LDC R19, c[0x0][0x370] ;  /* 0x0000dc00ff137b82 */ /* 0x000ee20000000800 */
[----:B------:R-:W-:Y:S01]  /*3d40*/  UMOV UR7, 0x400 ;  /* 0x0000040000077882 */ /* 0x000fe20000000000 */
[----:B------:R-:W-:-:S02]  /*3d50*/  UPLOP3.LUT UP1, UPT, UPT, UPT, UPT, 0x40, 0x4 ;  /* 0x000000000004789c */ /* 0x000fc40003f2e870 */
[----:B------:R-:W-:-:S04]  /*3d60*/  ULEA UR7, UR37, UR7, 0x18 ;  /* 0x0000000725077291 */ /* 0x000fc8000f8ec0ff */
[----:B------:R-:W3:Y:S01]  /*3d70*/  LDC R2, c[0x0][0xb0c] ;  /* 0x0002c300ff027b82 */ /* 0x000ee20000000800 */
[----:B------:R-:W-:Y:S02]  /*3d80*/  UIADD3 UR13, UPT, UPT, UR7, 0x48, URZ ;  /* 0x00000048070d7890 */ /* 0x000fe4000fffe0ff */
[----:B--2---:R-:W-:Y:S02]  /*3d90*/  UISETP.NE.U32.AND UP2, UPT, UR8, URZ, UPT ;  /* 0x000000ff0800728c */ /* 0x004fe4000bf45070 */
[----:B------:R-:W-:Y:S02]  /*3da0*/  UIADD3 UR17, UPT, UPT, UR7, 0x40, URZ ;  /* 0x0000004007117890 */ /* 0x000fe4000fffe0ff */
[----:B----4-:R-:W-:Y:S01]  /*3db0*/  UISETP.NE.U32.AND UP3, UPT, UR4, URZ, UPT ;  /* 0x000000ff0400728c */ /* 0x010fe2000bf65070 */
[----:B------:R-:W2:Y:S01]  /*3dc0*/  LDC R18, c[0x0][0xb20] ;  /* 0x0002c800ff127b82 */ /* 0x000ea20000000800 */
[----:B-1----:R-:W-:Y:S01]  /*3dd0*/  ISETP.NE.AND P1, PT, R0, 0x1, PT ;  /* 0x000000010000780c */ /* 0x002fe20003f25270 */
[----:B------:R-:W-:-:S02]  /*3de0*/  UISETP.NE.AND.EX UP2, UPT, UR9, URZ, UPT, UP2 ;  /* 0x000000ff0900728c */ /* 0x000fc4000bf45320 */
[----:B------:R-:W-:Y:S02]  /*3df0*/  UPRMT UR13, UR37, 0x654, UR13 ;  /* 0x00000654250d7896 */ /* 0x000fe4000800000d */
[----:B------:R-:W-:Y:S02]  /*3e00*/  UISETP.NE.AND.EX UP3, UPT, UR5, URZ, UPT, UP3 ;  /* 0x000000ff0500728c */ /* 0x000fe4000bf65330 */
[----:B------:R-:W1:Y:S08]  /*3e10*/  LDC.64 R32, c[0x0][0x348] ;  /* 0x0000d200ff207b82 */ /* 0x000e700000000a00 */
[----:B------:R-:W4:Y:S08]  /*3e20*/  LDC.64 R16, c[0x0][0xb10] ;  /* 0x0002c400ff107b82 */ /* 0x000f300000000a00 */
[----:B------:R-:W1:Y:S08]  /*3e30*/  LDC.64 R6, c[0x0][0xb18] ;  /* 0x0002c600ff067b82 */ /* 0x000e700000000a00 */
[----:B------:R-:W1:Y:S08]  /*3e40*/  LDC.64 R4, c[0x0][0xb28] ;  /* 0x0002ca00ff047b82 */ /* 0x000e700000000a00 */
[----:B--23--:R-:W1:Y:S02]  /*3e50*/  LDC R22, c[0x0][0x374] ;  /* 0x0000dd00ff167b82 */ /* 0x00ce640000000800 */
.L_x_76:
[C---:B------:R-:W-:Y:S02]  /*3e60*/  LEA R0, R30.reuse, UR7, 0x3 ;  /* 0x000000071e007c11 */ /* 0x040fe4000f8e18ff */
[----:B------:R-:W-:Y:S02]  /*3e70*/  SHF.L.U32 R3, R29, 0x1f, RZ ;  /* 0x0000001f1d037819 */ /* 0x000fe400000006ff */
[----:B------:R-:W-:Y:S02]  /*3e80*/  LEA R24, R30, UR7, 0x4 ;  /* 0x000000071e187c11 */ /* 0x000fe4000f8e20ff */
[----:B--2---:R-:W2:Y:S02]  /*3e90*/  SYNCS.PHASECHK.TRANS64.TRYWAIT P0, [R0+URZ+0x70], R3 ;  /* 0x00007003000075a7 */ /* 0x004ea400080011ff */
[----:B--2---:R-:W-:Y:S05]  /*3ea0*/  @!P0 BRA `(.L_x_68) ;  /* 0x0000003c00408947 */ /* 0x004fea0003800000 */
.L_x_132:
[----:B------:R-:W-:Y:S01]  /*3eb0*/  ISETP.GE.AND P0, PT, R40, 0x1, PT ;  /* 0x000000012800780c */ /* 0x000fe20003f06270 */
[----:B------:R-:W3:Y:S01]  /*3ec0*/  LDS.128 R24, [R24+0x100] ;  /* 0x0001000018187984 */ /* 0x000ee20000000c00 */
[----:B--2---:R-:W-:Y:S01]  /*3ed0*/  VIADD R0, R0, 0x80 ;  /* 0x0000008000007836 */ /* 0x004fe20000000000 */
[----:B------:R-:W-:Y:S01]  /*3ee0*/  @!PT LDS RZ, [RZ] ;  /* 0x00000000fffff984 */ /* 0x000fe20000000800 */
[----:B------:R-:W-:Y:S01]  /*3ef0*/  @!PT LDS RZ, [RZ] ;  /* 0x00000000fffff984 */ /* 0x000fe20000000800 */
[----:B------:R-:W-:Y:S01]  /*3f00*/  @!PT LDS RZ, [RZ] ;  /* 0x00000000fffff984 */ /* 0x000fe20000000800 */
[----:B------:R-:W-:Y:S01]  /*3f10*/  @!PT LDS RZ, [RZ] ;  /* 0x00000000fffff984 */ /* 0x000fe20000000800 */
[----:B------:R2:W-:Y:S06]  /*3f20*/  MEMBAR.ALL.CTA ;  /* 0x0000000000007992 */ /* 0x0005ec0000008000 */
[----:B--2---:R-:W2:Y:S01]  /*3f30*/  FENCE.VIEW.ASYNC.S ;  /* 0x00000000000073c6 */ /* 0x004ea20000000000 */
[----:B------:R-:W-:Y:S04]  /*3f40*/  PRMT R0, RZ, 0x654, R0 ;  /* 0x00000654ff007816 */ /* 0x000fe80000000000 */
[----:B--2---:R2:W-:Y:S01]  /*3f50*/  SYNCS.ARRIVE.TRANS64.RED.A1T0 RZ, [R0+URZ], RZ ;  /* 0x000000ff00ff79a7 */ /* 0x0045e200081004ff */
[----:B---3--:R-:W-:Y:S11]  /*3f60*/  LOP3.LUT P3, RZ, R26, 0x1, RZ, 0xc0, !PT ;  /* 0x000000011aff7812 */ /* 0x008ff6000786c0ff */
[----:B------:R-:W-:Y:S02]  /*3f70*/  @!UPT UIADD3 URZ, UPT, UPT, URZ, URZ, URZ ;  /* 0x000000fffffff290 */ /* 0x000fe4000fffe0ff */
[----:B------:R-:W-:Y:S02]  /*3f80*/  @P3 MOV R13, R24 ;  /* 0x00000018000d3202 */ /* 0x000fe40000000f00 */
[----:B------:R-:W-:Y:S01]  /*3f90*/  @P3 LOP3.LUT R8, R25, 0xffff, RZ, 0xc0, !PT ;  /* 0x0000ffff19083812 */ /* 0x000fe200078ec0ff */
[----:B--2---:R-:W-:Y:S06]  /*3fa0*/  @!P0 BRA `(.L_x_69) ;  /* 0x0000000000a48947 */ /* 0x004fec0003800000 */
[----:B-1----:R-:W-:Y:S01]  /*3fb0*/  IMAD.HI.U32 R35, R22, R7, RZ ;  /* 0x0000000716237227 */ /* 0x002fe200078e00ff */
[----:B------:R-:W-:Y:S02]  /*3fc0*/  ISETP.NE.AND P0, PT, R6, 0x1, PT ;  /* 0x000000010600780c */ /* 0x000fe40003f05270 */
[----:B------:R-:W-:Y:S01]  /*3fd0*/  ISETP.NE.AND P2, PT, R40, 0x1, PT ;  /* 0x000000012800780c */ /* 0x000fe20003f45270 */
[----:B----4-:R-:W-:Y:S01]  /*3fe0*/  IMAD.HI.U32 R34, R19, R16, RZ ;  /* 0x0000001013227227 */ /* 0x010fe200078e00ff */
[----:B------:R-:W-:Y:S02]  /*3ff0*/  SHF.R.U32.HI R35, RZ, R18, R35 ;  /* 0x00000012ff237219 */ /* 0x000fe40000011623 */
[----:B------:R-:W-:Y:S01]  /*4000*/  ISETP.NE.AND P4, PT, R2, 0x1, PT ;  /* 0x000000010200780c */ /* 0x000fe20003f85270 */
[----:B------:R-:W-:Y:S01]  /*4010*/  IMAD.HI.U32 R36, R13, R16, RZ ;  /* 0x000000100d247227 */ /* 0x000fe200078e00ff */
[----:B------:R-:W-:Y:S02]  /*4020*/  SHF.R.U32.HI R34, RZ, R17, R34 ;  /* 0x00000011ff227219 */ /* 0x000fe40000011622 */
[----:B------:R-:W-:Y:S01]  /*4030*/  SEL R3, R22, R35, !P0 ;  /* 0x0000002316037207 */ /* 0x000fe20004000000 */
[C---:B------:R-:W-:Y:S01]  /*4040*/  IMAD.HI.U32 R35, R8.reuse, R7, RZ ;  /* 0x0000000708237227 */ /* 0x040fe200078e00ff */
[----:B------:R-:W-:Y:S02]  /*4050*/  SEL R11, R19, R34, !P4 ;  /* 0x00000022130b7207 */ /* 0x000fe40006000000 */
[----:B------:R-:W-:Y:S01]  /*4060*/  SHF.R.U32.HI R36, RZ, R17, R36 ;  /* 0x00000011ff247219 */ /* 0x000fe20000011624 */
[----:B------:R-:W-:Y:S01]  /*4070*/  IMAD.HI.U32 R38, R3, R4, RZ ;  /* 0x0000000403267227 */ /* 0x000fe200078e00ff */
[----:B------:R-:W-:Y:S03]  /*4080*/  SHF.R.U32.HI R35, RZ, R18, R35 ;  /* 0x00000012ff237219 */ /* 0x000fe60000011623 */
[----:B------:R-:W-:Y:S01]  /*4090*/  IMAD.HI.U32 R34, R11, R4, RZ ;  /* 0x000000040b227227 */ /* 0x000fe200078e00ff */
[----:B------:R-:W-:Y:S02]  /*40a0*/  @P2 SHF.R.U32.HI R3, RZ, R5, R38 ;  /* 0x00000005ff032219 */ /* 0x000fe40000011626 */
[----:B------:R-:W-:Y:S02]  /*40b0*/  SEL R9, R8, R35, !P0 ;  /* 0x0000002308097207 */ /* 0x000fe40004000000 */
[----:B------:R-:W-:Y:S01]  /*40c0*/  @P2 SHF.R.U32.HI R11, RZ, R5, R34 ;  /* 0x00000005ff0b2219 */ /* 0x000fe20000011622 */
[C---:B------:R-:W-:Y:S01]  /*40d0*/  IMAD R10, R40.reuse, R3, RZ ;  /* 0x00000003280a7224 */ /* 0x040fe200078e02ff */
[----:B------:R-:W-:Y:S01]  /*40e0*/  SEL R3, R13, R36, !P4 ;  /* 0x000000240d037207 */ /* 0x000fe20006000000 */
[C---:B------:R-:W-:Y:S03]  /*40f0*/  IMAD.HI.U32 R14, R9.reuse, R4, RZ ;  /* 0x00000004090e7227 */ /* 0x040fe600078e00ff */
[----:B------:R-:W-:Y:S01]  /*4100*/  ISETP.GE.AND P0, PT, R9, R10, PT ;  /* 0x0000000a0900720c */ /* 0x000fe20003f06270 */
[C---:B------:R-:W-:Y:S01]  /*4110*/  IMAD R12, R40.reuse, R11, RZ ;  /* 0x0000000b280c7224 */ /* 0x040fe200078e02ff */
[-C--:B------:R-:W-:Y:S04]  /*4120*/  SHF.R.U32.HI R14, RZ, R5.reuse, R14 ;  /* 0x00000005ff0e7219 */ /* 0x080fe8000001160e */
[----:B------:R-:W-:Y:S02]  /*4130*/  ISETP.GE.OR P0, PT, R3, R12, P0 ;  /* 0x0000000c0300720c */ /* 0x000fe40000706670 */
[----:B------:R-:W-:Y:S05]  /*4140*/  SEL R15, R9, R14, !P2 ;  /* 0x0000000e090f7207 */ /* 0x000fea0005000000 */
[----:B------:R-:W-:Y:S04]  /*4150*/  IMAD.MOV R14, RZ, RZ, -R15 ;  /* 0x000000ffff0e7224 */ /* 0x000fe800078e0a0f */
[----:B------:R-:W-:Y:S02]  /*4160*/  IMAD R14, R40, R14, R9 ;  /* 0x0000000e280e7224 */ /* 0x000fe400078e0209 */
[C---:B------:R-:W-:Y:S05]  /*4170*/  @!P0 IMAD.HI.U32 R10, R3.reuse, R4, RZ ;  /* 0x00000004030a8227 */ /* 0x040fea00078e00ff */
[----:B------:R-:W-:Y:S04]  /*4180*/  @!P0 SHF.R.U32.HI R10, RZ, R5, R10 ;  /* 0x00000005ff0a8219 */ /* 0x000fe8000001160a */
[----:B------:R-:W-:Y:S01]  /*4190*/  @!P0 SEL R0, R3, R10, !P2 ;  /* 0x0000000a03008207 */ /* 0x000fe20005000000 */
[----:B------:R-:W-:Y:S03]  /*41a0*/  IMAD.MOV R10, RZ, RZ, -R3 ;  /* 0x000000ffff0a7224 */ /* 0x000fe600078e0a03 */
[----:B------:R-:W-:Y:S01]  /*41b0*/  @!P0 IADD3 R15, PT, PT, R15, -R0, RZ ;  /* 0x800000000f0f8210 */ /* 0x000fe20007ffe0ff */
[----:B------:R-:W-:Y:S01]  /*41c0*/  @!P0 IMAD R0, R11, R14, R0 ;  /* 0x0000000e0b008224 */ /* 0x000fe200078e0200 */
[----:B------:R-:W-:Y:S01]  /*41d0*/  IADD3 R11, PT, PT, -R9, RZ, RZ ;  /* 0x000000ff090b7210 */ /* 0x000fe20007ffe1ff */
[----:B------:R-:W-:Y:S02]  /*41e0*/  IMAD R13, R2, R10, R13 ;  /* 0x0000000a020d7224 */ /* 0x000fe400078e020d */
[----:B------:R-:W-:Y:S02]  /*41f0*/  @!P0 IMAD R9, R15, R40, R3 ;  /* 0x000000280f098224 */ /* 0x000fe400078e0203 */
[----:B------:R-:W-:Y:S02]  /*4200*/  @!P0 IMAD.MOV.U32 R3, RZ, RZ, R0 ;  /* 0x000000ffff038224 */ /* 0x000fe400078e0000 */
[----:B------:R-:W-:Y:S02]  /*4210*/  IMAD R8, R6, R11, R8 ;  /* 0x0000000b06087224 */ /* 0x000fe400078e0208 */
[----:B------:R-:W-:Y:S02]  /*4220*/  IMAD R13, R3, R2, R13 ;  /* 0x00000002030d7224 */ /* 0x000fe400078e020d */
[----:B------:R-:W-:Y:S02]  /*4230*/  IMAD R8, R9, R6, R8 ;  /* 0x0000000609087224 */ /* 0x000fe400078e0208 */
.L_x_69:
[----:B------:R-:W-:Y:S05]  /*4240*/  BRA.U UP1, `(.L_x_70) ;  /* 0x0000000101107547 */ /* 0x000fea000b800000 */
[----:B------:R-:W-:Y:S04]  /*4250*/  MOV R0, UR6 ;  /* 0x0000000600007c02 */ /* 0x000fe80008000f00 */
[----:B------:R-:W-:Y:S04]  /*4260*/  SHF.L.U32 R3, R0, 0x1f, RZ ;  /* 0x0000001f00037819 */ /* 0x000fe800000006ff */
[----:B------:R-:W2:Y:S02]  /*4270*/  SYNCS.PHASECHK.TRANS64.TRYWAIT P0, [UR7+0x68], R3 ;  /* 0x00006803ff0075a7 */ /* 0x000ea40008001107 */
[----:B--2---:R-:W-:Y:S05]  /*4280*/  @!P0 BRA `(.L_x_71) ;  /* 0x00000038005c8947 */ /* 0x004fea0003800000 */
.L_x_70:
[----:B------:R-:W-:Y:S02]  /*4290*/  R2UR UR19, R21 ;  /* 0x00000000151372ca */ /* 0x000fe400000e0000 */
[----:B------:R-:W-:Y:S02]  /*42a0*/  R2UR UR18, R20 ;  /* 0x00000000141272ca */ /* 0x000fe400000e0000 */
[----:B------:R-:W-:Y:S02]  /*42b0*/  ISETP.NE.U32.AND P2, PT, RZ, UR4, PT ;  /* 0x00000004ff007c0c */ /* 0x000fe4000bf45070 */
[----:B------:R-:W-:Y:S02]  /*42c0*/  SHF.L.U32 R12, R31, 0x1f, RZ ;  /* 0x0000001f1f0c7819 */ /* 0x000fe400000006ff */
[----:B------:R-:W-:Y:S05]  /*42d0*/  ISETP.NE.AND.EX P2, PT, RZ, UR5, PT, P2 ;  /* 0x00000005ff007c0c */ /* 0x000fea000bf45320 */
[----:B------:R-:W-:Y:S02]  /*42e0*/  USHF.L.U32 UR19, UR19, 0x6, URZ ;  /* 0x0000000613137899 */ /* 0x000fe400080006ff */
[----:B------:R-:W-:Y:S01]  /*42f0*/  USHF.L.U32 UR18, UR18, 0x7, URZ ;  /* 0x0000000712127899 */ /* 0x000fe200080006ff */
[----:B------:R-:W-:Y:S11]  /*4300*/  BRA.U !UP3, `(.L_x_72) ;  /* 0x000000010b347547 */ /* 0x000ff6000b800000 */
[----:B------:R-:W-:Y:S01]  /*4310*/  UPLOP3.LUT UP0, UPT, UPT, UPT, UP2, 0x80, 0x8 ;  /* 0x000000000008789c */ /* 0x000fe20003f0f020 */
[----:B--2---:R-:W-:Y:S02]  /*4320*/  HFMA2 R0, -RZ, RZ, 0, 5.9604644775390625e-08 ;  /* 0x00000001ff007431 */ /* 0x004fe400000001ff */
[----:B------:R-:W-:Y:S03]  /*4330*/  IMAD.MOV.U32 R91, RZ, RZ, 0x1 ;  /* 0x00000001ff5b7424 */ /* 0x000fe600078e00ff */
[----:B------:R-:W-:Y:S05]  /*4340*/  PLOP3.LUT P0, PT, PT, PT, UP0, 0x80, 0x8 ;  /* 0x000000000008781c */ /* 0x000fea0003f0f008 */
[----:B------:R-:W2:Y:S01]  /*4350*/  @UP0 LDCU.64 UR10, c[0x0][0x888] ;  /* 0x00011100ff0a07ac */ /* 0x000ea20008000a00 */
[----:B------:R-:W-:Y:S07]  /*4360*/  @UP0 UIMAD UR8, UR36, UR4, URZ ;  /* 0x00000004240802a4 */ /* 0x000fee000f8e02ff */
[----:B------:R-:W-:Y:S01]  /*4370*/  @!P0 PRMT R91, R0, 0x7610, R91 ;  /* 0x00007610005b8816 */ /* 0x000fe2000000005b */
[----:B--2---:R-:W-:Y:S03]  /*4380*/  @UP0 UIMAD.WIDE UR10, UR8, 0x4, UR10 ;  /* 0x00000004080a08a5 */ /* 0x004fe6000f8e020a */
[----:B------:R-:W2:Y:S03]  /*4390*/  @!UP0 LDCU UR8, c[0x0][0x880] ;  /* 0x00011000ff0887ac */ /* 0x000ea60008000800 */
[----:B------:R-:W-:Y:S01]  /*43a0*/  IMAD.U32 R10, RZ, RZ, UR10 ;  /* 0x0000000aff0a7e24 */ /* 0x000fe2000f8e00ff */
[----:B------:R-:W-:Y:S05]  /*43b0*/  MOV R11, UR11 ;  /* 0x0000000b000b7c02 */ /* 0x000fea0008000f00 */
[----:B-----5:R3:W5:Y:S02]  /*43c0*/  @P0 LDG.E R50, desc[UR46][R10.64] ;  /* 0x0000002e0a320981 */ /* 0x020764000c1e1900 */
[----:B--23--:R-:W-:Y:S07]  /*43d0*/  @!P0 IMAD.U32 R50, RZ, RZ, UR8 ;  /* 0x00000008ff328e24 */ /* 0x00cfee000f8e00ff */
.L_x_72:
[----:B-----5:R-:W-:Y:S01]  /*43e0*/  @!P2 ISETP.EQ.AND P0, PT, R50, RZ, PT ;  /* 0x000000ff3200a20c */ /* 0x020fe20003f02270 */
[----:B------:R-:W-:Y:S01]  /*43f0*/  @!UPT UIADD3 URZ, UPT, UPT, URZ, URZ, URZ ;  /* 0x000000fffffff290 */ /* 0x000fe2000fffe0ff */
[----:B------:R-:W-:Y:S11]  /*4400*/  @!P2 BRA `(.L_x_73) ;  /* 0x000000000014a947 */ /* 0x000ff60003800000 */
[----:B------:R-:W-:Y:S02]  /*4410*/  LOP3.LUT P2, RZ, R91, 0xff, RZ, 0xc0, !PT ;  /* 0x000000ff5bff7812 */ /* 0x000fe4000784c0ff */
[----:B------:R-:W-:Y:S04]  /*4420*/  PLOP3.LUT P0, PT, PT, PT, UP0, 0x80, 0x8 ;  /* 0x000000000008781c */ /* 0x000fe80003f0f008 */
[----:B------:R-:W-:Y:S07]  /*4430*/  PLOP3.LUT P0, PT, P0, PT, PT, 0x8, 0x80 ;  /* 0x000000000080781c */ /* 0x000fee000070e170 */
[----:B------:R-:W-:Y:S11]  /*4440*/  @P2 ISETP.EQ.AND P0, PT, R50, RZ, PT ;  /* 0x000000ff3200220c */ /* 0x000ff60003f02270 */
[----:B------:R-:W-:Y:S02]  /*4450*/  @!UPT UIADD3 URZ, UPT, UPT, URZ, URZ, URZ ;  /* 0x000000fffffff290 */ /* 0x000fe4000fffe0ff */
.L_x_73:
[----:B------:R-:W3:Y:S01]  /*4460*/  SYNCS.PHASECHK.TRANS64.TRYWAIT P2, [UR7+0x50], R12 ;  /* 0x0000500cff0075a7 */ /* 0x000ee20008041107 */
[----:B------:R-:W-:Y:S04]  /*4470*/  ELECT P4, URZ, PT ;  /* 0x0000000000ff782f */ /* 0x000fe80003880000 */
[----:B------:R-:W-:Y:S11]  /*4480*/  PLOP3.LUT P4, PT, P0, P4, PT, 0xf2, 0x2f ;  /* 0x00000000002f781c */ /* 0x000ff60000789e72 */
[----:B------:R-:W-:Y:S02]  /*4490*/  @!UPT UIADD3 URZ, UPT, UPT, URZ, URZ, URZ ;  /* 0x000000fffffff290 */ /* 0x000fe4000fffe0ff */
[----:B-1----:R-:W-:Y:S05]  /*44a0*/  @!P4 IADD3 R21, P0, PT, R32, 0x580, RZ ;  /* 0x000005802015c810 */ /* 0x002fea0007f1e0ff */
[----:B------:R-:W-:Y:S01]  /*44b0*/  @!P4 IMAD.X R20, RZ, RZ, R33, P0 ;  /* 0x000000ffff14c224 */ /* 0x000fe200000e0621 */
[----:B---3--:R-:W-:Y:S07]  /*44c0*/  @!P2 BRA `(.L_x_74) ;  /* 0x0000003400e4a947 */ /* 0x008fee0003800000 */
.L_x_135:
[----:B------:R-:W3:Y:S01]  /*44d0*/  LDC.64 R14, c[0x0][0xb10] ;  /* 0x0002c400ff0e7b82 */ /* 0x000ee20000000a00 */
[----:B------:R-:W-:Y:S01]  /*44e0*/  @!P4 R2UR UR8, R20 ;  /* 0x000000001408c2ca */ /* 0x000fe200000e0000 */
[----:B------:R-:W-:Y:S01]  /*44f0*/  VOTEU.ALL UP1, P4 ;  /* 0x0000000000ff7886 */ /* 0x000fe20002020000 */
[----:B------:R-:W-:Y:S01]  /*4500*/  @!P4 R2UR UR9, R21 ;  /* 0x000000001509c2ca */ /* 0x000fe200000e0000 */
[----:B------:R-:W-:Y:S01]  /*4510*/  UMOV UR10, 0x0 ;  /* 0x00000000000a7882 */ /* 0x000fe20000000000 */
[----:B------:R-:W-:Y:S03]  /*4520*/  UMOV UR11, 0x10000000 ;  /* 0x10000000000b7882 */ /* 0x000fe60000000000 */
[----:B------:R-:W5:Y:S01]  /*4530*/  LDC.64 R10, c[0x0][0xb18] ;  /* 0x0002c600ff0a7b82 */ /* 0x000f620000000a00 */
[----:B------:R-:W-:Y:S01]  /*4540*/  @!UP1 UIADD3 UR16, UPT, UPT, UR7, 0x200, URZ ;  /* 0x0000020007109890 */ /* 0x000fe2000fffe0ff */
[----:B------:R-:W-:Y:S01]  /*4550*/  @P3 SHF.R.U32.HI R28, RZ, 0x10, R25 ;  /* 0x00000010ff1c3819 */ /* 0x000fe20000011619 */
[----:B------:R-:W-:Y:S01]  /*4560*/  VOTEU.ALL UP1, P4 ;  /* 0x0000000000ff7886 */ /* 0x000fe20002020000 */
[----:B------:R-:W-:Y:S01]  /*4570*/  UMOV UR20, UR36 ;  /* 0x0000002400147c82 */ /* 0x000fe20008000000 */
[----:B------:R-:W-:Y:S03]  /*4580*/  VIADD R30, R30, 0x1 ;  /* 0x000000011e1e7836 */ /* 0x000fe60000000000 */
[----:B--2---:R-:W2:Y:S01]  /*4590*/  @!P1 LDC R0, c[0x0][0xb20] ;  /* 0x0002c800ff009b82 */ /* 0x004ea20000000800 */
[----:B------:R-:W-:Y:S01]  /*45a0*/  IMAD.U32 R21, RZ, RZ, UR8 ;  /* 0x00000008ff157e24 */ /* 0x000fe2000f8e00ff */
[----:B------:R-:W-:Y:S06]  /*45b0*/  UPRMT UR8, UR37, 0x654, UR17 ;  /* 0x0000065425087896 */ /* 0x000fec0008000011 */
[----:B-1----:R-:W1:Y:S01]  /*45c0*/  @!P1 LDC R3, c[0x0][0xb0c] ;  /* 0x0002c300ff039b82 */ /* 0x002e620000000800 */
[----:B------:R-:W-:Y:S01]  /*45d0*/  IMAD.U32 R20, RZ, RZ, UR9 ;  /* 0x00000009ff147e24 */ /* 0x000fe2000f8e00ff */
[----:B------:R-:W-:Y:S04]  /*45e0*/  @!P4 R2UR UR15, R21 ;  /* 0x00000000150fc2ca */ /* 0x000fe800000e0000 */
[----:B------:R-:W-:Y:S01]  /*45f0*/  @!P4 R2UR UR14, R20 ;  /* 0x00000000140ec2ca */ /* 0x000fe200000e0000 */
[----:B------:R-:W-:Y:S11]  /*4600*/  @!P4 IMAD.MOV.U32 R20, RZ, RZ, 0x1000 ;  /* 0x00001000ff14c424 */ /* 0x000ff600078e00ff */
[----:B------:R-:W-:Y:S01]  /*4610*/  @!UPT UIADD3 URZ, UPT, UPT, URZ, URZ, URZ ;  /* 0x000000fffffff290 */ /* 0x000fe2000fffe0ff */
[----:B------:R1:W-:Y:S01]  /*4620*/  @!UP1 UTMALDG.3D [UR16], [UR14], desc[UR10] ;  /* 0x00000a100e0095b4 */ /* 0x0003e20008011000 */
[----:B------:R1:W-:Y:S02]  /*4630*/  @!P4 SYNCS.ARRIVE.TRANS64.RED.A0TR RZ, [UR7+0x40], R20 ;  /* 0x00004014ffffc9a7 */ /* 0x0003e40008300407 */
[----:B-1----:R-:W-:Y:S01]  /*4640*/  @!P1 ISETP.NE.AND P2, PT, R3, 0x1, PT ;  /* 0x000000010300980c */ /* 0x002fe20003f45270 */
[C---:B---3--:R-:W-:Y:S01]  /*4650*/  @!P1 IMAD.HI.U32 R14, R13.reuse, R14, RZ ;  /* 0x0000000e0d0e9227 */ /* 0x048fe200078e00ff */
[----:B-----5:R-:W-:Y:S03]  /*4660*/  @!P1 ISETP.NE.AND P0, PT, R10, 0x1, PT ;  /* 0x000000010a00980c */ /* 0x020fe60003f05270 */
[C---:B------:R-:W-:Y:S01]  /*4670*/  @!P1 IMAD.HI.U32 R11, R8.reuse, R11, RZ ;  /* 0x0000000b080b9227 */ /* 0x040fe200078e00ff */
[----:B------:R-:W-:Y:S04]  /*4680*/  @!P1 SHF.R.U32.HI R14, RZ, R15, R14 ;  /* 0x0000000fff0e9219 */ /* 0x000fe8000001160e */
[----:B--2---:R-:W-:Y:S01]  /*4690*/  @!P1 SHF.R.U32.HI R9, RZ, R0, R11 ;  /* 0x00000000ff099219 */ /* 0x004fe2000001160b */
[----:B------:R-:W-:Y:S01]  /*46a0*/  SYNCS.ARRIVE.TRANS64.RED.A1T0 RZ, [UR8], RZ ;  /* 0x000000ffffff79a7 */ /* 0x000fe20008100408 */
[----:B------:R-:W-:Y:S02]  /*46b0*/  @!P1 SEL R14, R13, R14, !P2 ;  /* 0x0000000e0d0e9207 */ /* 0x000fe40005000000 */
[----:B------:R-:W-:Y:S01]  /*46c0*/  @!P1 SEL R9, R8, R9, !P0 ;  /* 0x0000000908099207 */ /* 0x000fe20004000000 */
[----:B------:R-:W1:Y:S04]  /*46d0*/  SYNCS.PHASECHK.TRANS64.TRYWAIT P5, [UR7+0x58], R12 ;  /* 0x0000580cff0075a7 */ /* 0x000e6800080a1107 */
[----:B------:R-:W-:Y:S02]  /*46e0*/  @!P1 IMAD.IADD R0, R9, 0x1, -R14 ;  /* 0x0000000109009824 */ /* 0x000fe400078e0a0e */
[----:B------:R-:W-:Y:S02]  /*46f0*/  @!P1 IMAD.IADD R9, R14, 0x1, -R9 ;  /* 0x000000010e099824 */ /* 0x000fe400078e0a09 */
[----:B------:R-:W-:Y:S02]  /*4700*/  @!P1 IMAD R13, R0, R3, R13 ;  /* 0x00000003000d9224 */ /* 0x000fe400078e020d */
[----:B------:R-:W-:Y:S01]  /*4710*/  @!P1 IMAD R8, R9, R10, R8 ;  /* 0x0000000a09089224 */ /* 0x000fe200078e0208 */
[----:B-1----:R-:W-:Y:S06]  /*4720*/  @!P5 BRA `(.L_x_75) ;  /* 0x000000340064d947 */ /* 0x002fec0003800000 */
.L_x_137:
[----:B-1----:R-:W-:Y:S01]  /*4730*/  @!P4 IADD3 R3, P0, PT, R32, 0x580, RZ ;  /* 0x000005802003c810 */ /* 0x002fe20007f1e0ff */
[----:B------:R-:W-:Y:S01]  /*4740*/  VOTEU.ALL UP1, P4 ;  /* 0x0000000000ff7886 */ /* 0x000fe20002020000 */
[----:B------:R-:W-:Y:S01]  /*4750*/  UMOV UR20, 0x0 ;  /* 0x0000000000147882 */ /* 0x000fe20000000000 */
[----:B------:R-:W-:Y:S01]  /*4760*/  UMOV UR21, 0x10000000 ;  /* 0x1000000000157882 */ /* 0x000fe20000000000 */
[----:B------:R-:W-:Y:S01]  /*4770*/  @!P4 R2UR UR9, R3 ;  /* 0x000000000309c2ca */ /* 0x000fe200000e0000 */
[----:B------:R-:W-:Y:S01]  /*4780*/  @!P4 IMAD.X R0, RZ, RZ, R33, P0 ;  /* 0x000000ffff00c224 */ /* 0x000fe200000e0621 */
[----:B------:R-:W-:Y:S01]  /*4790*/  @!UP1 UIADD3 UR10, UPT, UPT, UR18, 0x40, URZ ;  /* 0x00000040120a9890 */ /* 0x000fe2000fffe0ff */
[----:B------:R-:W-:Y:S01]  /*47a0*/  ISETP.NE.AND P0, PT, R30, 0x2, PT ;  /* 0x000000021e00780c */ /* 0x000fe20003f05270 */
[----:B------:R-:W-:Y:S01]  /*47b0*/  UMOV UR11, UR19 ;  /* 0x00000013000b7c82 */ /* 0x000fe20008000000 */
[----:B------:R-:W-:Y:S01]  /*47c0*/  UMOV UR12, UR36 ;  /* 0x00000024000c7c82 */ /* 0x000fe20008000000 */
[----:B------:R-:W-:Y:S01]  /*47d0*/  @!P4 R2UR UR8, R0 ;  /* 0x000000000008c2ca */ /* 0x000fe200000e0000 */
[----:B------:R-:W-:Y:S01]  /*47e0*/  IMAD.IADD R20, R8, 0x1, R83 ;  /* 0x0000000108147824 */ /* 0x000fe200078e0253 */
[----:B------:R-:W-:Y:S01]  /*47f0*/  @P3 R2UR UR36, R28 ;  /* 0x000000001c2432ca */ /* 0x000fe200000e0000 */
[----:B------:R-:W-:Y:S01]  /*4800*/  IMAD.IADD R21, R13, 0x1, R90 ;  /* 0x000000010d157824 */ /* 0x000fe200078e025a */
[----:B------:R-:W-:Y:S02]  /*4810*/  SEL R0, RZ, 0x1, P0 ;  /* 0x00000001ff007807 */ /* 0x000fe40000000000 */
[----:B------:R-:W-:Y:S01]  /*4820*/  LOP3.LUT R31, R31, 0x1, RZ, 0x3c, !PT ;  /* 0x000000011f1f7812 */ /* 0x000fe200078e3cff */
[----:B------:R-:W-:Y:S01]  /*4830*/  IMAD.U32 R10, RZ, RZ, UR9 ;  /* 0x00000009ff0a7e24 */ /* 0x000fe2000f8e00ff */
[----:B------:R-:W-:Y:S01]  /*4840*/  @!UP1 UIADD3 UR9, UPT, UPT, UR7, 0x48, URZ ;  /* 0x0000004807099890 */ /* 0x000fe2000fffe0ff */
[----:B------:R-:W-:Y:S02]  /*4850*/  LOP3.LUT R29, R29, R0, RZ, 0x3c, !PT ;  /* 0x000000001d1d7212 */ /* 0x000fe400078e3cff */
[----:B------:R-:W-:Y:S02]  /*4860*/  SEL R30, R30, RZ, P0 ;  /* 0x000000ff1e1e7207 */ /* 0x000fe40000000000 */
[----:B------:R-:W-:Y:S01]  /*4870*/  IMAD.U32 R11, RZ, RZ, UR8 ;  /* 0x00000008ff0b7e24 */ /* 0x000fe2000f8e00ff */
[----:B------:R-:W-:Y:S01]  /*4880*/  @!P4 R2UR UR14, R10 ;  /* 0x000000000a0ec2ca */ /* 0x000fe200000e0000 */
[----:B------:R-:W-:Y:S01]  /*4890*/  @!UP1 UIADD3 UR8, UPT, UPT, UR7, 0x1200, URZ ;  /* 0x0000120007089890 */ /* 0x000fe2000fffe0ff */
[----:B------:R-:W-:Y:S02]  /*48a0*/  VOTEU.ALL UP1, P4 ;  /* 0x0000000000ff7886 */ /* 0x000fe40002020000 */
[----:B------:R-:W-:Y:S11]  /*48b0*/  @!P4 R2UR UR15, R11 ;  /* 0x000000000b0fc2ca */ /* 0x000ff600000e0000 */
[----:B------:R-:W-:Y:S02]  /*48c0*/  @!UPT UIADD3 URZ, UPT, UPT, URZ, URZ, URZ ;  /* 0x000000fffffff290 */ /* 0x000fe4000fffe0ff */
[----:B------:R2:W-:Y:S01]  /*48d0*/  @!UP1 UTMALDG.3D [UR8], [UR14], desc[UR20] ;  /* 0x000014080e0095b4 */ /* 0x0005e20008011000 */
[----:B------:R2:W-:Y:S01]  /*48e0*/  @!P4 SYNCS.ARRIVE.TRANS64.RED.A0TR RZ, [UR7+0x48], R23 ;  /* 0x00004817ffffc9a7 */ /* 0x0005e20008300407 */
[----:B------:R-:W-:Y:S01]  /*48f0*/  UPLOP3.LUT UP1, UPT, UPT, UPT, UPT, 0x80, 0x8 ;  /* 0x000000000008789c */ /* 0x000fe20003f2f070 */
[----:B------:R-:W-:Y:S01]  /*4900*/  SYNCS.ARRIVE.TRANS64.RED.A1T0 RZ, [UR13], RZ ;  /* 0x000000ffffff79a7 */ /* 0x000fe2000810040d */
[----:B------:R-:W-:Y:S09]  /*4910*/  @P3 BRA `(.L_x_76) ;  /* 0xfffffff400503947 */ /* 0x000ff2000383ffff */
[----:B------:R-:W-:-:S04]  /*4920*/  SHF.L.U32 R3, R31, 0x1f, RZ ;  /* 0x0000001f1f037819 */ /* 0x000fc800000006ff */
[----:B------:R-:W1:Y:S02]  /*4930*/  SYNCS.PHASECHK.TRANS64.TRYWAIT P0, [UR7+0x50], R3 ;  /* 0x00005003ff0075a7 */ /* 0x000e640008001107 */
[----:B-1----:R-:W-:Y:S05]  /*4940*/  @!P0 BRA `(.L_x_77) ;  /* 0x0000003000f48947 */ /* 0x002fea0003800000 */
.L_x_139:
[----:B-1----:R-:W-:-:S07]  /*4950*/  MOV R0, UR7 ;  /* 0x0000000700007c02 */ /* 0x002fce0008000f00 */
.L_x_78:
[----:B-1----:R-:W-:-:S04]  /*4960*/  SHF.L.U32 R3, R31, 0x1f, RZ ;  /* 0x0000001f1f037819 */ /* 0x002fc800000006ff */
[----:B------:R1:W3:Y:S03]  /*4970*/  SYNCS.PHASECHK.TRANS64.TRYWAIT P0, [R0+URZ+0x58], R3 ;  /* 0x00005803000075a7 */ /* 0x0002e600080011ff */
[----:B---3--:R-:W-:Y:S05]  /*4980*/  @!P0 NANOSLEEP.SYNCS 0x989680 ;  /* 0x009896800000895d */ /* 0x008fea0003900000 */
[----:B------:R-:W3:Y:S02]  /*4990*/  @!P0 SYNCS.PHASECHK.TRANS64 P0, [R0+URZ+0x58], R3 ;  /* 0x00005803000085a7 */ /* 0x000ee400080010ff */
[----:B--23--:R-:W-:Y:S05]  /*49a0*/  @P0 EXIT ;  /* 0x000000000000094d */ /* 0x00cfea0003800000 */
[----:B------:R-:W-:Y:S05]  /*49b0*/  BRA `(.L_x_78) ;  /* 0xfffffffc00e87947 */ /* 0x000fea000383ffff */
.L_x_67:
[----:B------:R-:W-:-:S06]  /*49c0*/  UISETP.GE.AND UP1, UPT, UR8, 0x4, UPT ;  /* 0x000000040800788c */ /* 0x000fcc000bf26270 */
[----:B------:R-:W-:-:S13]  /*49d0*/  PLOP3.LUT P0, PT, PT, PT, UP1, 0x80, 0x8 ;  /* 0x000000000008781c */ /* 0x000fda0003f0f018 */
[----:B------:R-:W-:Y:S05]  /*49e0*/  @!P0 EXIT ;  /* 0x000000000000894d */ /* 0x000fea0003800000 */
[----:B------:R-:W-:Y:S01]  /*49f0*/  BAR.SYNC.DEFER_BLOCKING 0x6, 0xa0 ;  /* 0x0182800000007b1d */ /* 0x000fe20000010000 */
[C---:B------:R-:W-:Y:S01]  /*4a00*/  IMAD.SHL.U32 R2, R103.reuse, 0x40, RZ ;  /* 0x0000004067027824 */ /* 0x040fe200078e00ff */
[C---:B------:R-:W-:Y:S01]  /*4a10*/  LOP3.LUT R105, R103.reuse, 0x60, RZ, 0xc0, !PT ;  /* 0x0000006067697812 */ /* 0x040fe200078ec0ff */
[C---:B------:R-:W-:Y:S02]  /*4a20*/  IMAD.SHL.U32 R95, R103.reuse, 0x20, RZ ;  /* 0x00000020675f7824 */ /* 0x040fe400078e00ff */
[----:B------:R-:W-:Y:S02]  /*4a30*/  HFMA2 R44, -RZ, RZ, 0, 0 ;  /* 0x00000000ff2c7431 */ /* 0x000fe400000001ff */
[C---:B------:R-:W-:Y:S01]  /*4a40*/  IMAD.SHL.U32 R0, R103.reuse, 0x8, RZ ;  /* 0x0000000867007824 */ /* 0x040fe200078e00ff */
[----:B------:R-:W-:Y:S01]  /*4a50*/  UMOV UR49, 0x400 ;  /* 0x0000040000317882 */ /* 0x000fe20000000000 */
[----:B------:R-:W1:Y:S01]  /*4a60*/  LDC R93, c[0x0][0x370] ;  /* 0x0000dc00ff5d7b82 */ /* 0x000e620000000800 */
[----:B------:R-:W-:Y:S01]  /*4a70*/  ULEA UR49, UR37, UR49, 0x18 ;  /* 0x0000003125317291 */ /* 0x000fe2000f8ec0ff */
[----:B------:R-:W-:Y:S01]  /*4a80*/  LOP3.LUT R5, R2, 0x180, RZ, 0xc0, !PT ;  /* 0x0000018002057812 */ /* 0x000fe200078ec0ff */
[----:B------:R-:W-:Y:S01]  /*4a90*/  IMAD.U32 R46, R103, 0x10000, RZ ;  /* 0x00010000672e7824 */ /* 0x000fe200078e00ff */
[----:B------:R-:W-:Y:S01]  /*4aa0*/  LOP3.LUT R95, R95, 0xc00, RZ, 0xc0, !PT ;  /* 0x00000c005f5f7812 */ /* 0x000fe200078ec0ff */
[----:B------:R-:W-:Y:S01]  /*4ab0*/  UIADD3 UR4, UPT, UPT, UR49, 0x2200, URZ ;  /* 0x0000220031047890 */ /* 0x000fe2000fffe0ff */
[----:B------:R-:W-:Y:S01]  /*4ac0*/  LOP3.LUT R0, R5, 0x30, R0, 0xf8, !PT ;  /* 0x0000003005007812 */ /* 0x000fe200078ef800 */
[----:B------:R-:W-:Y:S01]  /*4ad0*/  IMAD.SHL.U32 R5, R103, 0x2, RZ ;  /* 0x0000000267057824 */ /* 0x000fe200078e00ff */
[----:B------:R-:W2:Y:S01]  /*4ae0*/  LDC R42, c[0x0][0xb0c] ;  /* 0x0002c300ff2a7b82 */ /* 0x000ea20000000800 */
[----:B------:R-:W-:Y:S01]  /*4af0*/  LOP3.LUT R95, R95, 0x40, R2, 0xf8, !PT ;  /* 0x000000405f5f7812 */ /* 0x000fe200078ef802 */
[----:B------:R-:W-:Y:S01]  /*4b00*/  IMAD.MOV.U32 R102, RZ, RZ, RZ ;  /* 0x000000ffff667224 */ /* 0x000fe200078e00ff */
[----:B------:R-:W-:Y:S01]  /*4b10*/  LOP3.LUT R46, R46, 0x600000, RZ, 0xc0, !PT ;  /* 0x006000002e2e7812 */ /* 0x000fe200078ec0ff */
[----:B------:R-:W-:Y:S01]  /*4b20*/  IMAD.MOV.U32 R107, RZ, RZ, RZ ;  /* 0x000000ffff6b7224 */ /* 0x000fe200078e00ff */
[----:B------:R-:W-:-:S02]  /*4b30*/  LOP3.LUT R0, R0, 0x20, R5, 0x78, !PT ;  /* 0x0000002000007812 */ /* 0x000fc400078e7805 */
[----:B------:R-:W-:Y:S02]  /*4b40*/  CS2R R100, SRZ ;  /* 0x0000000000647805 */ /* 0x000fe4000001ff00 */
[----:B------:R-:W-:Y:S01]  /*4b50*/  LOP3.LUT R95, R95, 0x200, R2, 0xf8, !PT ;  /* 0x000002005f5f7812 */ /* 0x000fe200078ef802 */
[----:B------:R-:W4:Y:S01]  /*4b60*/  LDC R92, c[0x0][0xb20] ;  /* 0x0002c800ff5c7b82 */ /* 0x000f220000000800 */
[----:B------:R-:W3:Y:S01]  /*4b70*/  LDS R3, [UR49+0x120] ;  /* 0x00012031ff037984 */ /* 0x000ee20008000800 */
[----:B------:R-:W-:Y:S01]  /*4b80*/  LOP3.LUT R103, R103, 0x2, RZ, 0xc0, !PT ;  /* 0x0000000267677812 */ /* 0x000fe200078ec0ff */
[----:B------:R-:W-:Y:S01]  /*4b90*/  IMAD.MOV.U32 R99, RZ, RZ, RZ ;  /* 0x000000ffff637224 */ /* 0x000fe200078e00ff */
[----:B------:R-:W-:Y:S01]  /*4ba0*/  LOP3.LUT R95, R95, R0, RZ, 0xfc, !PT ;  /* 0x000000005f5f7212 */ /* 0x000fe200078efcff */
[----:B------:R-:W-:Y:S01]  /*4bb0*/  IMAD.U32 R104, RZ, RZ, UR4 ;  /* 0x00000004ff687e24 */ /* 0x000fe2000f8e00ff */
[----:B------:R-:W-:Y:S01]  /*4bc0*/  IADD3 R97, PT, PT, -R103, RZ, RZ ;  /* 0x000000ff67617210 */ /* 0x000fe20007ffe1ff */
[----:B------:R-:W1:Y:S01]  /*4bd0*/  LDCU.64 UR52, c[0x0][0x348] ;  /* 0x00006900ff3477ac */ /* 0x000e620008000a00 */
[----:B------:R-:W1:Y:S01]  /*4be0*/  LDC R41, c[0x0][0xb30] ;  /* 0x0002cc00ff297b82 */ /* 0x000e620000000800 */
[----:B------:R-:W1:Y:S01]  /*4bf0*/  LDCU.64 UR38, c[0x0][0x888] ;  /* 0x00011100ff2677ac */ /* 0x000e620008000a00 */
[----:B------:R-:W1:Y:S06]  /*4c00*/  LDCU.64 UR44, c[0x0][0x890] ;  /* 0x00011200ff2c77ac */ /* 0x000e6c0008000a00 */
[----:B------:R-:W1:Y:S01]  /*4c10*/  LDC.64 R88, c[0x0][0xb10] ;  /* 0x0002c400ff587b82 */ /* 0x000e620000000a00 */
[----:B------:R-:W-:-:S07]  /*4c20*/  UIADD3 UR48, UPT, UPT, UR49, 0x200, URZ ;  /* 0x0000020031307890 */ /* 0x000fce000fffe0ff */
[----:B------:R-:W1:Y:S08]  /*4c30*/  LDC.64 R38, c[0x0][0xb18] ;  /* 0x0002c600ff267b82 */ /* 0x000e700000000a00 */
[----:B------:R-:W1:Y:S08]  /*4c40*/  LDC.64 R36, c[0x0][0xb28] ;  /* 0x0002ca00ff247b82 */ /* 0x000e700000000a00 */
[----:B------:R-:W1:Y:S01]  /*4c50*/  LDC.64 R86, c[0x0][0x8b0] ;  /* 0x00022c00ff567b82 */ /* 0x000e620000000a00 */
[----:B---3--:R-:W-:-:S07]  /*4c60*/  IMAD.IADD R46, R3, 0x1, R46 ;  /* 0x00000001032e7824 */ /* 0x008fce00078e022e */
[----:B------:R-:W3:Y:S08]  /*4c70*/  LDC.64 R84, c[0x0][0x8a8] ;  /* 0x00022a00ff547b82 */ /* 0x000ef00000000a00 */
[----:B--2-4-:R-:W1:Y:S02]  /*4c80*/  LDC R94, c[0x0][0x374] ;  /* 0x0000dd00ff5e7b82 */ /* 0x014e640000000800 */
.L_x_104:
[----:B------:R-:W-:Y:S02]  /*4c90*/  LEA R0, R107, UR49, 0x3 ;  /* 0x000000316b007c11 */ /* 0x000fe4000f8e18ff */
[----:B------:R-:W-:Y:S02]  /*4ca0*/  SHF.L.U32 R3, R101, 0x1f, RZ ;  /* 0x0000001f65037819 */ /* 0x000fe400000006ff */
[----:B------:R-:W-:Y:S02]  /*4cb0*/  LEA R16, R107, UR49, 0x4 ;  /* 0x000000316b107c11 */ /* 0x000fe4000f8e20ff */
[----:B------:R-:W2:Y:S02]  /*4cc0*/  SYNCS.PHASECHK.TRANS64.TRYWAIT P0, [R0+URZ+0x70], R3 ;  /* 0x00007003000075a7 */ /* 0x000ea400080011ff */
[----:B-12---:R-:W-:Y:S05]  /*4cd0*/  @!P0 BRA `(.L_x_79) ;  /* 0x0000003000288947 */ /* 0x006fea0003800000 */
.L_x_140:
[----:B------:R-:W4:Y:S01]  /*4ce0*/  LDC.64 R12, c[0x0][0xb10] ;  /* 0x0002c400ff0c7b82 */ /* 0x000f220000000a00 */
[----:B------:R-:W3:Y:S01]  /*4cf0*/  LDS.128 R16, [R16+0x100] ;  /* 0x0001000010107984 */ /* 0x000ee20000000c00 */
[----:B-1----:R-:W-:Y:S01]  /*4d00*/  ISETP.NE.AND P1, PT, R41, 0x1, PT ;  /* 0x000000012900780c */ /* 0x002fe20003f25270 */
[----:B--2---:R-:W-:Y:S01]  /*4d10*/  VIADD R0, R0, 0x80 ;  /* 0x0000008000007836 */ /* 0x004fe20000000000 */
[----:B------:R-:W-:Y:S04]  /*4d20*/  ISETP.GE.AND P0, PT, R40, 0x1, PT ;  /* 0x000000012800780c */ /* 0x000fe80003f06270 */
[----:B------:R-:W1:Y:S01]  /*4d30*/  LDC.64 R10, c[0x0][0xb18] ;  /* 0x0002c600ff0a7b82 */ /* 0x000e620000000a00 */
[----:B------:R-:W-:Y:S01]  /*4d40*/  PRMT R0, RZ, 0x654, R0 ;  /* 0x00000654ff007816 */ /* 0x000fe20000000000 */
[----:B------:R-:W-:Y:S01]  /*4d50*/  @!PT LDS RZ, [RZ] ;  /* 0x00000000fffff984 */ /* 0x000fe20000000800 */
[----:B------:R-:W-:Y:S01]  /*4d60*/  @!PT LDS RZ, [RZ] ;  /* 0x00000000fffff984 */ /* 0x000fe20000000800 */
[----:B------:R-:W-:Y:S01]  /*4d70*/  @!PT LDS RZ, [RZ] ;  /* 0x00000000fffff984 */ /* 0x000fe20000000800 */
[----:B------:R-:W-:Y:S01]  /*4d80*/  @!PT LDS RZ, [RZ] ;  /* 0x00000000fffff984 */ /* 0x000fe20000000800 */
[----:B------:R2:W-:Y:S06]  /*4d90*/  MEMBAR.ALL.CTA ;  /* 0x0000000000007992 */ /* 0x0005ec0000008000 */
[----:B--2---:R-:W2:Y:S01]  /*4da0*/  FENCE.VIEW.ASYNC.S ;  /* 0x00000000000073c6 */ /* 0x004ea20000000000 */
[----:B------:R-:W1:Y:S08]  /*4db0*/  @!P1 LDC R14, c[0x0][0xb20] ;  /* 0x0002c800ff0e9b82 */ /* 0x000e700000000800 */
[----:B------:R-:W1:Y:S01]  /*4dc0*/  @!P1 LDC R9, c[0x0][0xb0c] ;  /* 0x0002c300ff099b82 */ /* 0x000e620000000800 */
[----:B--2---:R2:W-:Y:S01]  /*4dd0*/  SYNCS.ARRIVE.TRANS64.RED.A1T0 RZ, [R0+URZ], RZ ;  /* 0x000000ff00ff79a7 */ /* 0x0045e200081004ff */
[----:B---3--:R-:W-:Y:S04]  /*4de0*/  LOP3.LUT P4, RZ, R18, 0x1, RZ, 0xc0, !PT ;  /* 0x0000000112ff7812 */ /* 0x008fe8000788c0ff */
[----:B------:R-:W-:Y:S09]  /*4df0*/  P2R R106, PR, RZ, 0x10 ;  /* 0x00000010ff6a7803 */ /* 0x000ff20000000000 */
[----:B------:R-:W-:Y:S02]  /*4e00*/  @P4 MOV R45, R16 ;  /* 0x00000010002d4202 */ /* 0x000fe40000000f00 */
[----:B------:R-:W-:Y:S01]  /*4e10*/  @P4 LOP3.LUT R43, R17, 0xffff, RZ, 0xc0, !PT ;  /* 0x0000ffff112b4812 */ /* 0x000fe200078ec0ff */
[----:B--2-4-:R-:W-:Y:S06]  /*4e20*/  @!P0 BRA `(.L_x_80) ;  /* 0x0000000000a48947 */ /* 0x014fec0003800000 */
[----:B------:R-:W-:Y:S01]  /*4e30*/  IMAD.HI.U32 R23, R94, R39, RZ ;  /* 0x000000275e177227 */ /* 0x000fe200078e00ff */
[----:B------:R-:W-:Y:S02]  /*4e40*/  ISETP.NE.AND P0, PT, R38, 0x1, PT ;  /* 0x000000012600780c */ /* 0x000fe40003f05270 */
[----:B------:R-:W-:Y:S01]  /*4e50*/  ISETP.NE.AND P2, PT, R40, 0x1, PT ;  /* 0x000000012800780c */ /* 0x000fe20003f45270 */
[----:B------:R-:W-:Y:S01]  /*4e60*/  IMAD.HI.U32 R22, R93, R88, RZ ;  /* 0x000000585d167227 */ /* 0x000fe200078e00ff */
[----:B------:R-:W-:Y:S02]  /*4e70*/  SHF.R.U32.HI R23, RZ, R92, R23 ;  /* 0x0000005cff177219 */ /* 0x000fe40000011617 */
[----:B------:R-:W-:Y:S01]  /*4e80*/  ISETP.NE.AND P3, PT, R42, 0x1, PT ;  /* 0x000000012a00780c */ /* 0x000fe20003f65270 */
[----:B------:R-:W-:Y:S01]  /*4e90*/  IMAD.HI.U32 R26, R45, R88, RZ ;  /* 0x000000582d1a7227 */ /* 0x000fe200078e00ff */
[----:B------:R-:W-:Y:S02]  /*4ea0*/  SHF.R.U32.HI R22, RZ, R89, R22 ;  /* 0x00000059ff167219 */ /* 0x000fe40000011616 */
[----:B------:R-:W-:Y:S01]  /*4eb0*/  SEL R3, R94, R23, !P0 ;  /* 0x000000175e037207 */ /* 0x000fe20004000000 */
[----:B------:R-:W-:Y:S01]  /*4ec0*/  IMAD.HI.U32 R23, R43, R39, RZ ;  /* 0x000000272b177227 */ /* 0x000fe200078e00ff */
[----:B------:R-:W-:Y:S02]  /*4ed0*/  SEL R7, R93, R22, !P3 ;  /* 0x000000165d077207 */ /* 0x000fe40005800000 */
[----:B------:R-:W-:Y:S01]  /*4ee0*/  SHF.R.U32.HI R26, RZ, R89, R26 ;  /* 0x00000059ff1a7219 */ /* 0x000fe2000001161a */
[-C--:B------:R-:W-:Y:S04]  /*4ef0*/  IMAD.HI.U32 R22, R3, R36.reuse, RZ ;  /* 0x0000002403167227 */ /* 0x080fe800078e00ff */
[----:B------:R-:W-:Y:S01]  /*4f00*/  IMAD.HI.U32 R24, R7, R36, RZ ;  /* 0x0000002407187227 */ /* 0x000fe200078e00ff */
[-C--:B------:R-:W-:Y:S02]  /*4f10*/  @P2 SHF.R.U32.HI R3, RZ, R37.reuse, R22 ;  /* 0x00000025ff032219 */ /* 0x080fe40000011616 */
[----:B------:R-:W-:Y:S02]  /*4f20*/  SHF.R.U32.HI R22, RZ, R92, R23 ;  /* 0x0000005cff167219 */ /* 0x000fe40000011617 */
[----:B------:R-:W-:Y:S01]  /*4f30*/  @P2 SHF.R.U32.HI R7, RZ, R37, R24 ;  /* 0x00000025ff072219 */ /* 0x000fe20000011618 */
[C---:B------:R-:W-:Y:S01]  /*4f40*/  IMAD R2, R40.reuse, R3, RZ ;  /* 0x0000000328027224 */ /* 0x040fe200078e02ff */
[----:B------:R-:W-:Y:S02]  /*4f50*/  SEL R5, R43, R22, !P0 ;  /* 0x000000162b057207 */ /* 0x000fe40004000000 */
[----:B------:R-:W-:Y:S01]  /*4f60*/  SEL R3, R45, R26, !P3 ;  /* 0x0000001a2d037207 */ /* 0x000fe20005800000 */
[----:B------:R-:W-:Y:S01]  /*4f70*/  IMAD R4, R40, R7, RZ ;  /* 0x0000000728047224 */ /* 0x000fe200078e02ff */
[C---:B------:R-:W-:Y:S01]  /*4f80*/  ISETP.GE.AND P0, PT, R5.reuse, R2, PT ;  /* 0x000000020500720c */ /* 0x040fe20003f06270 */
[----:B------:R-:W-:Y:S03]  /*4f90*/  IMAD.HI.U32 R6, R5, R36, RZ ;  /* 0x0000002405067227 */ /* 0x000fe600078e00ff */
[----:B------:R-:W-:Y:S01]  /*4fa0*/  ISETP.GE.OR P0, PT, R3, R4, P0 ;  /* 0x000000040300720c */ /* 0x000fe20000706670 */
[----:B------:R-:W-:Y:S01]  /*4fb0*/  IMAD.MOV R4, RZ, RZ, -R3 ;  /* 0x000000ffff047224 */ /* 0x000fe200078e0a03 */
[-C--:B------:R-:W-:Y:S03]  /*4fc0*/  SHF.R.U32.HI R6, RZ, R37.reuse, R6 ;  /* 0x00000025ff067219 */ /* 0x080fe60000011606 */
[----:B------:R-:W-:Y:S01]  /*4fd0*/  IMAD R45, R42, R4, R45 ;  /* 0x000000042a2d7224 */ /* 0x000fe200078e022d */
[----:B------:R-:W-:Y:S05]  /*4fe0*/  SEL R15, R5, R6, !P2 ;  /* 0x00000006050f7207 */ /* 0x000fea0005000000 */
[----:B------:R-:W-:Y:S02]  /*4ff0*/  IMAD.MOV R6, RZ, RZ, -R15 ;  /* 0x000000ffff067224 */ /* 0x000fe400078e0a0f */
[C---:B------:R-:W-:Y:S04]  /*5000*/  @!P0 IMAD.HI.U32 R2, R3.reuse, R36, RZ ;  /* 0x0000002403028227 */ /* 0x040fe800078e00ff */
[----:B------:R-:W-:Y:S01]  /*5010*/  IMAD R6, R40, R6, R5 ;  /* 0x0000000628067224 */ /* 0x000fe200078e0205 */
[----:B------:R-:W-:Y:S04]  /*5020*/  @!P0 SHF.R.U32.HI R2, RZ, R37, R2 ;  /* 0x00000025ff028219 */ /* 0x000fe80000011602 */
[----:B------:R-:W-:Y:S02]  /*5030*/  @!P0 SEL R0, R3, R2, !P2 ;  /* 0x0000000203008207 */ /* 0x000fe40005000000 */
[----:B------:R-:W-:Y:S02]  /*5040*/  IADD3 R2, PT, PT, -R5, RZ, RZ ;  /* 0x000000ff05027210 */ /* 0x000fe40007ffe1ff */
[----:B------:R-:W-:Y:S01]  /*5050*/  @!P0 IADD3 R8, PT, PT, R15, -R0, RZ ;  /* 0x800000000f088210 */ /* 0x000fe20007ffe0ff */
[----:B------:R-:W-:Y:S02]  /*5060*/  @!P0 IMAD R0, R7, R6, R0 ;  /* 0x0000000607008224 */ /* 0x000fe400078e0200 */
[----:B------:R-:W-:Y:S02]  /*5070*/  IMAD R43, R38, R2, R43 ;  /* 0x00000002262b7224 */ /* 0x000fe400078e022b */
[----:B------:R-:W-:Y:S02]  /*5080*/  @!P0 IMAD R5, R8, R40, R3 ;  /* 0x0000002808058224 */ /* 0x000fe400078e0203 */
[----:B------:R-:W-:Y:S04]  /*5090*/  @!P0 IMAD.MOV.U32 R3, RZ, RZ, R0 ;  /* 0x000000ffff038224 */ /* 0x000fe800078e0000 */
[----:B------:R-:W-:Y:S02]  /*50a0*/  IMAD R45, R3, R42, R45 ;  /* 0x0000002a032d7224 */ /* 0x000fe400078e022d */
[----:B------:R-:W-:Y:S07]  /*50b0*/  IMAD R43, R5, R38, R43 ;  /* 0x00000026052b7224 */ /* 0x000fee00078e022b */
.L_x_80:
[----:B-1----:R-:W-:Y:S01]  /*50c0*/  @!P1 ISETP.NE.AND P0, PT, R10, 0x1, PT ;  /* 0x000000010a00980c */ /* 0x002fe20003f05270 */
[----:B------:R-:W-:Y:S01]  /*50d0*/  @!P1 IMAD.HI.U32 R0, R45, R12, RZ ;  /* 0x0000000c2d009227 */ /* 0x000fe200078e00ff */
[----:B------:R-:W-:Y:S01]  /*50e0*/  @!P1 ISETP.NE.AND P2, PT, R9, 0x1, PT ;  /* 0x000000010900980c */ /* 0x000fe20003f45270 */
[----:B------:R-:W-:Y:S01]  /*50f0*/  ULOP3.LUT UP0, URZ, UR48, 0x1b0, URZ, 0xc0, !UPT ;  /* 0x000001b030ff7892 */ /* 0x000fe2000f80c0ff */
[----:B------:R-:W-:Y:S01]  /*5100*/  R2UR UR42, R21 ;  /* 0x00000000152a72ca */ /* 0x000fe200000e0000 */
[----:B------:R-:W-:Y:S01]  /*5110*/  @!P1 IMAD.HI.U32 R3, R43, R11, RZ ;  /* 0x0000000b2b039227 */ /* 0x000fe200078e00ff */
[----:B------:R-:W-:Y:S02]  /*5120*/  @!P1 SHF.R.U32.HI R0, RZ, R13, R0 ;  /* 0x0000000dff009219 */ /* 0x000fe40000011600 */
[----:B------:R-:W-:Y:S01]  /*5130*/  R2UR UR41, R20 ;  /* 0x00000000142972ca */ /* 0x000fe200000e0000 */
[----:B------:R-:W-:Y:S01]  /*5140*/  VIADD R107, R107, 0x1 ;  /* 0x000000016b6b7836 */ /* 0x000fe20000000000 */
[----:B------:R-:W-:Y:S02]  /*5150*/  @!P1 SHF.R.U32.HI R2, RZ, R14, R3 ;  /* 0x0000000eff029219 */ /* 0x000fe40000011603 */
[----:B------:R-:W-:Y:S02]  /*5160*/  @!P1 SEL R3, R45, R0, !P2 ;  /* 0x000000002d039207 */ /* 0x000fe40005000000 */
[----:B------:R-:W-:Y:S02]  /*5170*/  @!P1 SEL R2, R43, R2, !P0 ;  /* 0x000000022b029207 */ /* 0x000fe40004000000 */
[----:B------:R-:W-:Y:S01]  /*5180*/  @P4 SHF.R.U32.HI R98, RZ, 0x10, R17 ;  /* 0x00000010ff624819 */ /* 0x000fe20000011611 */
[----:B------:R-:W-:Y:S02]  /*5190*/  USHF.L.U32 UR42, UR42, 0x6, URZ ;  /* 0x000000062a2a7899 */ /* 0x000fe400080006ff */
[----:B------:R-:W-:Y:S02]  /*51a0*/  @!P1 IMAD.IADD R0, R2, 0x1, -R3 ;  /* 0x0000000102009824 */ /* 0x000fe400078e0a03 */
[----:B------:R-:W-:Y:S01]  /*51b0*/  @!P1 IMAD.IADD R2, R3, 0x1, -R2 ;  /* 0x0000000103029824 */ /* 0x000fe200078e0a02 */
[----:B------:R-:W-:Y:S01]  /*51c0*/  USHF.L.U32 UR41, UR41, 0x7, URZ ;  /* 0x0000000729297899 */ /* 0x000fe200080006ff */
[----:B------:R-:W-:Y:S02]  /*51d0*/  @!P1 IMAD R45, R0, R9, R45 ;  /* 0x00000009002d9224 */ /* 0x000fe400078e022d */
[----:B------:R-:W-:Y:S01]  /*51e0*/  @!P1 IMAD R43, R2, R10, R43 ;  /* 0x0000000a022b9224 */ /* 0x000fe200078e022b */
[----:B------:R-:W-:Y:S08]  /*51f0*/  BRA.U !UP0, `(.L_x_81) ;  /* 0x0000000108407547 */ /* 0x000ff0000b800000 */
[----:B------:R-:W1:Y:S01]  /*5200*/  LDCU.64 UR8, c[0x4][0x80] ;  /* 0x01001000ff0877ac */ /* 0x000e620008000a00 */
[----:B------:R-:W-:Y:S01]  /*5210*/  MOV R3, 0x0 ;  /* 0x0000000000037802 */ /* 0x000fe20000000f00 */
[----:B------:R-:W-:Y:S02]  /*5220*/  HFMA2 R12, -RZ, RZ, 0, 5.9604644775390625e-08 ;  /* 0x00000001ff0c7431 */ /* 0x000fe400000001ff */
[----:B------:R-:W-:Y:S02]  /*5230*/  IMAD.MOV.U32 R8, RZ, RZ, 0x70 ;  /* 0x00000070ff087424 */ /* 0x000fe400078e00ff */
[----:B------:R-:W-:Y:S01]  /*5240*/  IMAD.MOV.U32 R13, RZ, RZ, RZ ;  /* 0x000000ffff0d7224 */ /* 0x000fe200078e00ff */
[----:B------:R-:W2:Y:S01]  /*5250*/  LDCU.64 UR6, c[0x4][0x88] ;  /* 0x01001100ff0677ac */ /* 0x000ea20008000a00 */
[----:B------:R-:W3:Y:S01]  /*5260*/  LDC.64 R2, c[0x4][R3] ;  /* 0x0100000003027b82 */ /* 0x000ee20000000a00 */
[----:B------:R-:W4:Y:S01]  /*5270*/  LDCU.64 UR4, c[0x4][0x8] ;  /* 0x01000100ff0477ac */ /* 0x000f220008000a00 */
[----:B-1----:R-:W-:Y:S01]  /*5280*/  MOV R5, UR9 ;  /* 0x0000000900057c02 */ /* 0x002fe20008000f00 */
[----:B------:R-:W-:Y:S01]  /*5290*/  IMAD.U32 R4, RZ, RZ, UR8 ;  /* 0x00000008ff047e24 */ /* 0x000fe2000f8e00ff */
[----:B--2---:R-:W-:Y:S01]  /*52a0*/  MOV R7, UR7 ;  /* 0x0000000700077c02 */ /* 0x004fe20008000f00 */
[----:B------:R-:W-:Y:S01]  /*52b0*/  IMAD.U32 R6, RZ, RZ, UR6 ;  /* 0x00000006ff067e24 */ /* 0x000fe2000f8e00ff */
[----:B----4-:R-:W-:Y:S01]  /*52c0*/  MOV R11, UR5 ;  /* 0x00000005000b7c02 */ /* 0x010fe20008000f00 */
[----:B------:R-:W-:Y:S02]  /*52d0*/  IMAD.U32 R10, RZ, RZ, UR4 ;  /* 0x00000004ff0a7e24 */ /* 0x000fe4000f8e00ff */
[----:B------:R-:W-:Y:S07]  /*52e0*/  LEPC R20, `(.L_x_81) ;  /* 0x000000001014794e */ /* 0x000fee0000000000 */
[----:B---3-5:R-:W-:Y:S05]  /*52f0*/  CALL.ABS.NOINC R2 ;  /* 0x0000000002007343 */ /* 0x028fea0003c00000 */
.L_x_81:
[----:B------:R-:W-:Y:S01]  /*5300*/  LOP3.LUT P0, RZ, R104, 0x1b0, RZ, 0xc0, !PT ;  /* 0x000001b068ff7812 */ /* 0x000fe2000780c0ff */
[----:B------:R-:W-:Y:S11]  /*5310*/  BSSY.RECONVERGENT B6, `(.L_x_82) ;  /* 0x0000013000067945 */ /* 0x000ff60003800200 */
[----:B------:R-:W-:Y:S01]  /*5320*/  @!UPT UIADD3 URZ, UPT, UPT, URZ, URZ, URZ ;  /* 0x000000fffffff290 */ /* 0x000fe2000fffe0ff */
[----:B------:R-:W-:Y:S05]  /*5330*/  @!P0 BRA `(.L_x_83) ;  /* 0x0000000000408947 */ /* 0x000fea0003800000 */
        /* <DEDUP_REMOVED lines=16> */
.L_x_83:
[----:B------:R-:W-:Y:S05]  /*5440*/  BSYNC.RECONVERGENT B6 ;  /* 0x0000000000067941 */ /* 0x000fea0003800200 */
.L_x_82:
[----:B------:R-:W-:Y:S01]  /*5450*/  ISETP.NE.U32.AND P4, PT, R86, RZ, PT ;  /* 0x000000ff5600720c */ /* 0x000fe20003f85070 */
[----:B------:R-:W-:Y:S01]  /*5460*/  UISETP.NE.AND UP2, UPT, UR50, URZ, UPT ;  /* 0x000000ff3200728c */ /* 0x000fe2000bf45270 */
[----:B------:R-:W-:Y:S01]  /*5470*/  ISETP.NE.U32.AND P2, PT, RZ, UR38, PT ;  /* 0x00000026ff007c0c */ /* 0x000fe2000bf45070 */
[----:B------:R-:W-:Y:S01]  /*5480*/  UISETP.NE.U32.AND UP1, UPT, UR44, URZ, UPT ;  /* 0x000000ff2c00728c */ /* 0x000fe2000bf25070 */
[----:B------:R-:W-:Y:S01]  /*5490*/  ISETP.NE.AND.EX P4, PT, R87, RZ, PT, P4 ;  /* 0x000000ff5700720c */ /* 0x000fe20003f85340 */
[----:B------:R-:W-:Y:S01]  /*54a0*/  UPLOP3.LUT UP0, UPT, UPT, UPT, UPT, 0x40, 0x4 ;  /* 0x000000000004789c */ /* 0x000fe20003f0e870 */
[----:B------:R-:W-:Y:S01]  /*54b0*/  ISETP.NE.AND.EX P2, PT, RZ, UR39, PT, P2 ;  /* 0x00000027ff007c0c */ /* 0x000fe2000bf45320 */
[----:B------:R-:W-:Y:S01]  /*54c0*/  UISETP.NE.AND.EX UP1, UPT, UR45, URZ, UPT, UP1 ;  /* 0x000000ff2d00728c */ /* 0x000fe2000bf25310 */
[----:B------:R-:W-:Y:S04]  /*54d0*/  PLOP3.LUT P1, PT, PT, PT, UP2, 0x80, 0x8 ;  /* 0x000000000008781c */ /* 0x000fe80003f2f028 */
[----:B------:R-:W-:Y:S06]  /*54e0*/  @UP2 UPLOP3.LUT UP0, UPT, UPT, UPT, UP1, 0x80, 0x8 ;  /* 0x000000000008289c */ /* 0x000fec0003f0f010 */
[----:B------:R-:W-:Y:S01]  /*54f0*/  PLOP3.LUT P0, PT, PT, PT, UP0, 0x80, 0x8 ;  /* 0x000000000008781c */ /* 0x000fe20003f0f008 */
[----:B------:R-:W-:Y:S01]  /*5500*/  @!UPT UIADD3 URZ, UPT, UPT, URZ, URZ, URZ ;  /* 0x000000fffffff290 */ /* 0x000fe2000fffe0ff */
[----:B------:R-:W-:Y:S11]  /*5510*/  BRA.U !UP1, `(.L_x_84) ;  /* 0x0000000109387547 */ /* 0x000ff6000b800000 */
[----:B------:R-:W-:Y:S01]  /*5520*/  UISETP.NE.U32.AND UP0, UPT, UR38, URZ, UPT ;  /* 0x000000ff2600728c */ /* 0x000fe2000bf05070 */
[----:B------:R-:W-:Y:S02]  /*5530*/  HFMA2 R0, -RZ, RZ, 0, 5.9604644775390625e-08 ;  /* 0x00000001ff007431 */ /* 0x000fe400000001ff */
[----:B------:R-:W-:Y:S01]  /*5540*/  IMAD.MOV.U32 R91, RZ, RZ, 0x1 ;  /* 0x00000001ff5b7424 */ /* 0x000fe200078e00ff */
[----:B------:R-:W-:Y:S06]  /*5550*/  UISETP.NE.AND.EX UP0, UPT, UR39, URZ, UPT, UP0 ;  /* 0x000000ff2700728c */ /* 0x000fec000bf05300 */
[----:B------:R-:W-:Y:S05]  /*5560*/  PLOP3.LUT P3, PT, PT, PT, UP0, 0x80, 0x8 ;  /* 0x000000000008781c */ /* 0x000fea0003f6f008 */
[----:B------:R-:W1:Y:S01]  /*5570*/  @UP0 LDCU.64 UR6, c[0x0][0x888] ;  /* 0x00011100ff0607ac */ /* 0x000e620008000a00 */
[----:B------:R-:W-:Y:S07]  /*5580*/  @UP0 UIMAD UR4, UR36, UR44, URZ ;  /* 0x0000002c240402a4 */ /* 0x000fee000f8e02ff */
[----:B------:R-:W-:Y:S01]  /*5590*/  @!P3 PRMT R91, R0, 0x7610, R91 ;  /* 0x00007610005bb816 */ /* 0x000fe2000000005b */
[----:B-1----:R-:W-:Y:S03]  /*55a0*/  @UP0 UIMAD.WIDE UR6, UR4, 0x4, UR6 ;  /* 0x00000004040608a5 */ /* 0x002fe6000f8e0206 */
[----:B------:R-:W1:Y:S03]  /*55b0*/  @!UP0 LDCU UR4, c[0x0][0x880] ;  /* 0x00011000ff0487ac */ /* 0x000e660008000800 */
[----:B------:R-:W-:Y:S01]  /*55c0*/  IMAD.U32 R2, RZ, RZ, UR6 ;  /* 0x00000006ff027e24 */ /* 0x000fe2000f8e00ff */
[----:B------:R-:W-:Y:S05]  /*55d0*/  MOV R3, UR7 ;  /* 0x0000000700037c02 */ /* 0x000fea0008000f00 */
[----:B-----5:R2:W5:Y:S02]  /*55e0*/  @P3 LDG.E R50, desc[UR46][R2.64] ;  /* 0x0000002e02323981 */ /* 0x020564000c1e1900 */
[----:B-12---:R-:W-:Y:S02]  /*55f0*/  @!P3 IMAD.U32 R50, RZ, RZ, UR4 ;  /* 0x00000004ff32be24 */ /* 0x006fe4000f8e00ff */
.L_x_84:
[----:B------:R-:W-:Y:S05]  /*5600*/  @!P4 BRA `(.L_x_85) ;  /* 0x000000000020c947 */ /* 0x000fea0003800000 */
[----:B------:R-:W-:Y:S04]  /*5610*/  ISETP.NE.U32.AND P3, PT, R84, RZ, PT ;  /* 0x000000ff5400720c */ /* 0x000fe80003f65070 */
[----:B------:R-:W-:Y:S11]  /*5620*/  ISETP.NE.AND.EX P3, PT, R85, RZ, PT, P3 ;  /* 0x000000ff5500720c */ /* 0x000ff60003f65330 */
[----:B------:R-:W-:Y:S02]  /*5630*/  @!UPT UIADD3 URZ, UPT, UPT, URZ, URZ, URZ ;  /* 0x000000fffffff290 */ /* 0x000fe4000fffe0ff */
[----:B------:R-:W1:Y:S01]  /*5640*/  @P3 LDC.64 R2, c[0x0][0x8a8] ;  /* 0x00022a00ff023b82 */ /* 0x000e620000000a00 */
[----:B------:R-:W-:Y:S04]  /*5650*/  @P3 IMAD R0, R86, UR36, RZ ;  /* 0x0000002456003c24 */ /* 0x000fe8000f8e02ff */
[----:B-1----:R-:W-:Y:S05]  /*5660*/  @P3 IMAD.WIDE R2, R0, 0x4, R2 ;  /* 0x0000000400023825 */ /* 0x002fea00078e0202 */
[----:B-----5:R1:W5:Y:S02]  /*5670*/  @P3 LDG.E R47, desc[UR46][R2.64] ;  /* 0x0000002e022f3981 */ /* 0x020364000c1e1900 */
[----:B-1----:R-:W2:Y:S02]  /*5680*/  @!P3 LDC R47, c[0x0][0x8a0] ;  /* 0x00022800ff2fbb82 */ /* 0x002ea40000000800 */
.L_x_85:
[----:B-----5:R-:W-:Y:S01]  /*5690*/  ISETP.NE.AND P4, PT, R50, RZ, PT ;  /* 0x000000ff3200720c */ /* 0x020fe20003f85270 */
[----:B------:R-:W-:Y:S01]  /*56a0*/  BSSY B1, `(.L_x_86) ;  /* 0x0000042000017945 */ /* 0x000fe20003800000 */
[----:B------:R-:W-:Y:S01]  /*56b0*/  SEL R9, RZ, 0xffffffff, P2 ;  /* 0xffffffffff097807 */ /* 0x000fe20001000000 */
[----:B------:R-:W-:Y:S01]  /*56c0*/  IMAD.MOV.U32 R55, RZ, RZ, 0x1 ;  /* 0x00000001ff377424 */ /* 0x000fe200078e00ff */
[----:B------:R-:W-:Y:S02]  /*56d0*/  LOP3.LUT P3, RZ, R91, 0xff, RZ, 0xc0, !PT ;  /* 0x000000ff5bff7812 */ /* 0x000fe4000786c0ff */
[----:B------:R-:W-:Y:S02]  /*56e0*/  CS2R R62, SRZ ;  /* 0x00000000003e7805 */ /* 0x000fe4000001ff00 */
[----:B------:R-:W-:Y:S02]  /*56f0*/  @P1 SEL R2, RZ, 0xffffffff, P4 ;  /* 0xffffffffff021807 */ /* 0x000fe40002000000 */
[----:B------:R-:W-:Y:S02]  /*5700*/  CS2R R60, SRZ ;  /* 0x00000000003c7805 */ /* 0x000fe4000001ff00 */
[----:B------:R-:W-:Y:S02]  /*5710*/  LEA R0, R100, UR49, 0x3 ;  /* 0x0000003164007c11 */ /* 0x000fe4000f8e18ff */
[----:B------:R-:W-:Y:S02]  /*5720*/  CS2R R58, SRZ ;  /* 0x00000000003a7805 */ /* 0x000fe4000001ff00 */
[----:B------:R-:W-:Y:S02]  /*5730*/  @P0 SEL R2, R9, R2, !P3 ;  /* 0x0000000209020207 */ /* 0x000fe40005800000 */
[----:B------:R-:W-:Y:S02]  /*5740*/  CS2R R56, SRZ ;  /* 0x0000000000387805 */ /* 0x000fe4000001ff00 */
[----:B------:R-:W-:Y:S02]  /*5750*/  LEA R108, R44, UR49, 0x3 ;  /* 0x000000312c6c7c11 */ /* 0x000fe4000f8e18ff */
[----:B------:R-:W-:Y:S02]  /*5760*/  @P1 LOP3.LUT R2, R2, 0x1, RZ, 0xc0, !PT ;  /* 0x0000000102021812 */ /* 0x000fe400078ec0ff */
[----:B------:R-:W-:Y:S02]  /*5770*/  SHF.L.U32 R7, R102, 0x1f, RZ ;  /* 0x0000001f66077819 */ /* 0x000fe400000006ff */
[----:B------:R-:W-:Y:S02]  /*5780*/  ISETP.NE.U32.OR P6, PT, R2, 0x1, !P1 ;  /* 0x000000010200780c */ /* 0x000fe40004fc5470 */
[----:B------:R-:W-:Y:S02]  /*5790*/  PLOP3.LUT P2, PT, PT, PT, UP1, 0x80, 0x8 ;  /* 0x000000000008781c */ /* 0x000fe40003f4f018 */
[C---:B------:R-:W-:Y:S02]  /*57a0*/  LEA.HI R5, R44.reuse, R44, RZ, 0x1 ;  /* 0x0000002c2c057211 */ /* 0x040fe400078f08ff */
[----:B------:R-:W-:Y:S02]  /*57b0*/  SEL R2, RZ, 0xffffffff, P4 ;  /* 0xffffffffff027807 */ /* 0x000fe40002000000 */
[----:B------:R-:W-:Y:S01]  /*57c0*/  P2R R64, PR, RZ, 0x40 ;  /* 0x00000040ff407803 */ /* 0x000fe20000000000 */
[C---:B------:R-:W-:Y:S01]  /*57d0*/  IMAD.SHL.U32 R3, R5.reuse, 0x40, RZ ;  /* 0x0000004005037824 */ /* 0x040fe200078e00ff */
[----:B------:R-:W-:Y:S03]  /*57e0*/  LOP3.LUT R5, R5, 0xffe, RZ, 0xc0, !PT ;  /* 0x00000ffe05057812 */ /* 0x000fe600078ec0ff */
[----:B------:R-:W-:Y:S02]  /*57f0*/  @P6 SHF.L.U32 R11, R99, 0x1f, RZ ;  /* 0x0000001f630b6819 */ /* 0x000fe400000006ff */
[----:B------:R-:W-:Y:S01]  /*5800*/  @P2 SEL R2, R9, R2, !P3 ;  /* 0x0000000209022207 */ /* 0x000fe20005800000 */
[----:B------:R-:W-:Y:S01]  /*5810*/  IMAD.IADD R48, R44, 0x1, -R5 ;  /* 0x000000012c307824 */ /* 0x000fe200078e0a05 */
[----:B------:R-:W1:Y:S01]  /*5820*/  @P6 SYNCS.PHASECHK.TRANS64.TRYWAIT P1, [R0+URZ+0x40], R11 ;  /* 0x0000400b000065a7 */ /* 0x000e6200080211ff */
[----:B------:R-:W-:Y:S02]  /*5830*/  LOP3.LUT R3, R3, 0xffffff80, RZ, 0xc0, !PT ;  /* 0xffffff8003037812 */ /* 0x000fe400078ec0ff */
[----:B------:R-:W-:Y:S03]  /*5840*/  LOP3.LUT R2, R2, 0x1, RZ, 0xc0, !PT ;  /* 0x0000000102027812 */ /* 0x000fe600078ec0ff */
[----:B------:R-:W-:Y:S01]  /*5850*/  IMAD.IADD R3, R46, 0x1, R3 ;  /* 0x000000012e037824 */ /* 0x000fe200078e0203 */
[----:B------:R-:W-:Y:S03]  /*5860*/  ISETP.NE.U32.AND P5, PT, R2, 0x1, PT ;  /* 0x000000010200780c */ /* 0x000fe60003fa5070 */
[----:B------:R-:W-:Y:S01]  /*5870*/  IMAD R48, R48, 0x100000, R3 ;  /* 0x0010000030307824 */ /* 0x000fe200078e0203 */
[----:B------:R-:W-:Y:S01]  /*5880*/  P2R R72, PR, RZ, 0x20 ;  /* 0x00000020ff487803 */ /* 0x000fe20000000000 */
[----:B------:R3:W4:Y:S01]  /*5890*/  SYNCS.PHASECHK.TRANS64.TRYWAIT P0, [R108+URZ+0x90], R7 ;  /* 0x000090076c0075a7 */ /* 0x00072200080011ff */
[----:B-1----:R-:W-:Y:S01]  /*58a0*/  @P6 SEL R55, RZ, 0x1, !P1 ;  /* 0x00000001ff376807 */ /* 0x002fe20004800000 */
[----:B---3--:R-:W-:Y:S06]  /*58b0*/  @!P6 BRA `(.L_x_87) ;  /* 0x000000000080e947 */ /* 0x008fec0003800000 */
[----:B------:R-:W-:Y:S01]  /*58c0*/  @P5 IMAD R4, R100, 0x1000, R95 ;  /* 0x0000100064045824 */ /* 0x000fe200078e025f */
[----:B------:R-:W-:Y:S01]  /*58d0*/  ISETP.NE.AND P1, PT, R55, RZ, PT ;  /* 0x000000ff3700720c */ /* 0x000fe20003f25270 */
[----:B------:R-:W-:Y:S01]  /*58e0*/  BSSY B0, `(.L_x_88) ;  /* 0x000000b000007945 */ /* 0x000fe20003800000 */
[----:B------:R-:W-:Y:S01]  /*58f0*/  CS2R R58, SRZ ;  /* 0x00000000003a7805 */ /* 0x000fe2000001ff00 */
[----:B------:R-:W-:Y:S01]  /*5900*/  @P5 VIADD R2, R4, UR49 ;  /* 0x0000003104025c36 */ /* 0x000fe20008000000 */
[----:B------:R-:W-:Y:S02]  /*5910*/  CS2R R56, SRZ ;  /* 0x0000000000387805 */ /* 0x000fe4000001ff00 */
[----:B------:R-:W-:Y:S02]  /*5920*/  CS2R R62, SRZ ;  /* 0x00000000003e7805 */ /* 0x000fe4000001ff00 */
[----:B------:R-:W-:Y:S01]  /*5930*/  CS2R R60, SRZ ;  /* 0x00000000003c7805 */ /* 0x000fe2000001ff00 */
[----:B------:R-:W-:Y:S04]  /*5940*/  @P5 IMAD R2, R103, -0x10, R2 ;  /* 0xfffffff067025824 */ /* 0x000fe800078e0202 */
[----:B------:R-:W-:Y:S05]  /*5950*/  @P1 BRA `(.L_x_89) ;  /* 0x00000000000c1947 */ /* 0x000fea0003800000 */
[----:B------:R-:W-:Y:S04]  /*5960*/  SHF.L.U32 R3, R99, 0x1f, RZ ;  /* 0x0000001f63037819 */ /* 0x000fe800000006ff */
[----:B------:R-:W1:Y:S02]  /*5970*/  SYNCS.PHASECHK.TRANS64.TRYWAIT P1, [R0+URZ+0x40], R3 ;  /* 0x00004003000075a7 */ /* 0x000e6400080211ff */
[----:B-1----:R-:W-:Y:S05]  /*5980*/  @!P1 BRA `(.L_x_90) ;  /* 0x0000002400109947 */ /* 0x002fea0003800000 */
.L_x_89:
[----:B------:R-:W-:Y:S05]  /*5990*/  BSYNC B0 ;  /* 0x0000000000007941 */ /* 0x000fea0003800000 */
.L_x_88:
[----:B------:R-:W-:Y:S01]  /*59a0*/  ISETP.NE.AND P1, PT, R72, RZ, PT ;  /* 0x000000ff4800720c */ /* 0x000fe20003f25270 */
[----:B-1----:R-:W-:Y:S02]  /*59b0*/  VIADD R3, R0, 0x50 ;  /* 0x0000005000037836 */ /* 0x002fe40000000000 */
[----:B------:R-:W-:Y:S02]  /*59c0*/  IMAD.U32 R0, RZ, RZ, UR37 ;  /* 0x00000025ff007e24 */ /* 0x000fe4000f8e00ff */
[----:B------:R-:W-:Y:S03]  /*59d0*/  VIADD R100, R100, 0x1 ;  /* 0x0000000164647836 */ /* 0x000fe60000000000 */
[----:B------:R-:W-:Y:S05]  /*59e0*/  PRMT R0, R0, 0x654, R3 ;  /* 0x0000065400007816 */ /* 0x000fea0000000003 */
[----:B------:R1:W3:Y:S04]  /*59f0*/  @P1 LDS.128 R56, [R4+UR49+0x200] ;  /* 0x0002003104381984 */ /* 0x0002e80008000c00 */
[----:B------:R1:W1:Y:S01]  /*5a00*/  @P1 LDS.128 R60, [R2+0x210] ;  /* 0x00021000023c1984 */ /* 0x0002620000000c00 */
[C---:B------:R-:W-:Y:S01]  /*5a10*/  ISETP.NE.AND P1, PT, R100.reuse, 0x2, PT ;  /* 0x000000026400780c */ /* 0x040fe20003f25270 */
[----:B------:R-:W-:Y:S01]  /*5a20*/  @!PT LDS RZ, [RZ] ;  /* 0x00000000fffff984 */ /* 0x000fe20000000800 */
[----:B------:R-:W-:Y:S01]  /*5a30*/  @!PT LDS RZ, [RZ] ;  /* 0x00000000fffff984 */ /* 0x000fe20000000800 */
[----:B------:R-:W-:Y:S01]  /*5a40*/  @!PT LDS RZ, [RZ] ;  /* 0x00000000fffff984 */ /* 0x000fe20000000800 */
[----:B------:R-:W-:Y:S01]  /*5a50*/  @!PT LDS RZ, [RZ] ;  /* 0x00000000fffff984 */ /* 0x000fe20000000800 */
[----:B------:R5:W-:Y:S06]  /*5a60*/  MEMBAR.ALL.CTA ;  /* 0x0000000000007992 */ /* 0x000bec0000008000 */
[----:B-----5:R-:W5:Y:S01]  /*5a70*/  FENCE.VIEW.ASYNC.S ;  /* 0x00000000000073c6 */ /* 0x020f620000000000 */
[----:B------:R-:W-:Y:S01]  /*5a80*/  SEL R100, R100, RZ, P1 ;  /* 0x000000ff64647207 */ /* 0x000fe20000800000 */
[----:B-----5:R5:W-:Y:S02]  /*5a90*/  SYNCS.ARRIVE.TRANS64.RED.A1T0 RZ, [R0+URZ], RZ ;  /* 0x000000ff00ff79a7 */ /* 0x020be400081004ff */
[----:B-----5:R-:W-:Y:S04]  /*5aa0*/  SEL R0, RZ, 0x1, P1 ;  /* 0x00000001ff007807 */ /* 0x020fe80000800000 */
[----:B---3--:R-:W-:Y:S02]  /*5ab0*/  LOP3.LUT R99, R99, R0, RZ, 0x3c, !PT ;  /* 0x0000000063637212 */ /* 0x008fe400078e3cff */
.L_x_87:
[----:B------:R-:W-:Y:S05]  /*5ac0*/  BSYNC B1 ;  /* 0x0000000000017941 */ /* 0x000fea0003800000 */
.L_x_86:
[----:B------:R-:W-:Y:S04]  /*5ad0*/  SHF.R.U32.HI R3, RZ, 0x15, R48 ;  /* 0x00000015ff037819 */ /* 0x000fe80000011630 */
[----:B------:R-:W-:Y:S01]  /*5ae0*/  LOP3.LUT P1, RZ, R3, 0x3, R96, 0x48, !PT ;  /* 0x0000000303ff7812 */ /* 0x000fe20007824860 */
[----:B------:R-:W-:Y:S01]  /*5af0*/  @!UPT UIADD3 URZ, UPT, UPT, URZ, URZ, URZ ;  /* 0x000000fffffff290 */ /* 0x000fe2000fffe0ff */
[----:B----4-:R-:W-:Y:S11]  /*5b00*/  @P0 BRA `(.L_x_91) ;  /* 0x0000000000080947 */ /* 0x010ff60003800000 */
[----:B------:R-:W3:Y:S02]  /*5b10*/  SYNCS.PHASECHK.TRANS64.TRYWAIT P0, [R108+URZ+0x90], R7 ;  /* 0x000090076c0075a7 */ /* 0x000ee400080011ff */
[----:B---3--:R-:W-:Y:S05]  /*5b20*/  @!P0 BRA `(.L_x_92) ;  /* 0x0000002000bc8947 */ /* 0x008fea0003800000 */
.L_x_91:
[----:B------:R-:W-:Y:S05]  /*5b30*/  @!P1 BRA `(.L_x_93) ;  /* 0x0000000000409947 */ /* 0x000fea0003800000 */
[----:B------:R-:W4:Y:S01]  /*5b40*/  LDCU.64 UR8, c[0x4][0x70] ;  /* 0x01000e00ff0877ac */ /* 0x000f220008000a00 */
[----:B------:R-:W-:Y:S01]  /*5b50*/  MOV R3, 0x0 ;  /* 0x0000000000037802 */ /* 0x000fe20000000f00 */
[----:B------:R-:W-:Y:S02]  /*5b60*/  HFMA2 R12, -RZ, RZ, 0, 5.9604644775390625e-08 ;  /* 0x00000001ff0c7431 */ /* 0x000fe400000001ff */
[----:B------:R-:W-:Y:S02]  /*5b70*/  IMAD.MOV.U32 R8, RZ, RZ, 0x192 ;  /* 0x00000192ff087424 */ /* 0x000fe400078e00ff */
[----:B------:R-:W-:Y:S01]  /*5b80*/  IMAD.MOV.U32 R13, RZ, RZ, RZ ;  /* 0x000000ffff0d7224 */ /* 0x000fe200078e00ff */
[----:B------:R-:W3:Y:S01]  /*5b90*/  LDCU.64 UR6, c[0x4][0x78] ;  /* 0x01000f00ff0677ac */ /* 0x000ee20008000a00 */
[----:B-1----:R-:W1:Y:S01]  /*5ba0*/  LDC.64 R2, c[0x4][R3] ;  /* 0x0100000003027b82 */ /* 0x002e620000000a00 */
[----:B------:R-:W5:Y:S01]  /*5bb0*/  LDCU.64 UR4, c[0x4][0x10] ;  /* 0x01000200ff0477ac */ /* 0x000f620008000a00 */
[----:B----4-:R-:W-:Y:S01]  /*5bc0*/  MOV R5, UR9 ;  /* 0x0000000900057c02 */ /* 0x010fe20008000f00 */
[----:B------:R-:W-:Y:S01]  /*5bd0*/  IMAD.U32 R4, RZ, RZ, UR8 ;  /* 0x00000008ff047e24 */ /* 0x000fe2000f8e00ff */
[----:B---3--:R-:W-:Y:S01]  /*5be0*/  MOV R7, UR7 ;  /* 0x0000000700077c02 */ /* 0x008fe20008000f00 */
[----:B------:R-:W-:Y:S01]  /*5bf0*/  IMAD.U32 R6, RZ, RZ, UR6 ;  /* 0x00000006ff067e24 */ /* 0x000fe2000f8e00ff */
[----:B-----5:R-:W-:Y:S01]  /*5c00*/  MOV R11, UR5 ;  /* 0x00000005000b7c02 */ /* 0x020fe20008000f00 */
[----:B------:R-:W-:Y:S02]  /*5c10*/  IMAD.U32 R10, RZ, RZ, UR4 ;  /* 0x00000004ff0a7e24 */ /* 0x000fe4000f8e00ff */
[----:B------:R-:W-:Y:S07]  /*5c20*/  LEPC R20, `(.L_x_93) ;  /* 0x000000001014794e */ /* 0x000fee0000000000 */
[----:B-12---:R-:W-:Y:S05]  /*5c30*/  CALL.ABS.NOINC R2 ;  /* 0x0000000002007343 */ /* 0x006fea0003c00000 */
.L_x_93:
[----:B------:R-:W-:Y:S05]  /*5c40*/  WARPSYNC.ALL ;  /* 0x0000000000007948 */ /* 0x000fea0003800000 */
[----:B------:R-:W-:Y:S01]  /*5c50*/  R2UR UR4, R48 ;  /* 0x00000000300472ca */ /* 0x000fe200000e0000 */
[----:B------:R-:W-:Y:S01]  /*5c60*/  BSSY.RECONVERGENT B0, `(.L_x_94) ;  /* 0x00000a0000007945 */ /* 0x000fe20003800200 */
[C---:B------:R-:W-:Y:S02]  /*5c70*/  SHF.L.U32 R51, R56.reuse, 0x10, RZ ;  /* 0x0000001038337819 */ /* 0x040fe400000006ff */
[C---:B------:R-:W-:Y:S02]  /*5c80*/  PRMT R49, R56.reuse, 0x8880, RZ ;  /* 0x0000888038317816 */ /* 0x040fe400000000ff */
[----:B------:R-:W-:Y:S02]  /*5c90*/  SHF.R.S32.HI R51, RZ, 0x18, R51 ;  /* 0x00000018ff337819 */ /* 0x000fe40000011433 */
[----:B------:R-:W-:Y:S02]  /*5ca0*/  SHF.L.U32 R52, R56, 0x8, RZ ;  /* 0x0000000838347819 */ /* 0x000fe400000006ff */
[C---:B------:R-:W-:Y:S02]  /*5cb0*/  PRMT R54, R58.reuse, 0x8880, RZ ;  /* 0x000088803a367816 */ /* 0x040fe400000000ff */
[----:B------:R-:W-:Y:S01]  /*5cc0*/  SHF.L.U32 R53, R58, 0x8, RZ ;  /* 0x000000083a357819 */ /* 0x000fe200000006ff */
[----:B-1-3--:R-:W-:Y:S01]  /*5cd0*/  LDTM.16dp32bit_t0_t15.x32 R4, tmem[UR4] ;  /* 0x00000004000479ee */ /* 0x00afe20008a80000 */
[----:B------:R-:W2:Y:S01]  /*5ce0*/  LDTM.16dp32bit_t16_t31.x32 R4, tmem[UR4+0x20] ;  /* 0x00002004000479ee */ /* 0x000ea20008aa0000 */
[----:B------:R-:W-:Y:S02]  /*5cf0*/  ISETP.NE.AND P6, PT, R64, RZ, PT ;  /* 0x000000ff4000720c */ /* 0x000fe40003fc5270 */
[----:B------:R-:W-:Y:S02]  /*5d00*/  IADD3 R74, PT, PT, R95, UR49, RZ ;  /* 0x000000315f4a7c10 */ /* 0x000fe4000fffe0ff */
[----:B------:R-:W-:Y:S02]  /*5d10*/  SHF.L.U32 R73, R97, 0x4, RZ ;  /* 0x0000000461497819 */ /* 0x000fe400000006ff */
[----:B------:R-:W-:Y:S02]  /*5d20*/  SHF.R.S32.HI R53, RZ, 0x18, R53 ;  /* 0x00000018ff357819 */ /* 0x000fe40000011435 */
[----:B------:R-:W-:Y:S02]  /*5d30*/  IADD3 R112, PT, PT, R74, R73, RZ ;  /* 0x000000494a707210 */ /* 0x000fe40007ffe0ff */
[----:B------:R-:W-:Y:S01]  /*5d40*/  ISETP.NE.AND P0, PT, R105, RZ, PT ;  /* 0x000000ff6900720c */ /* 0x000fe20003f05270 */
[C---:B--2---:R-:W-:Y:S02]  /*5d50*/  IMAD R0, R47.reuse, R4, RZ ;  /* 0x000000042f007224 */ /* 0x044fe400078e02ff */
[----:B------:R-:W-:Y:S02]  /*5d60*/  IMAD R2, R47, R5, RZ ;  /* 0x000000052f027224 */ /* 0x000fe400078e02ff */
[----:B------:R-:W-:Y:S01]  /*5d70*/  IMAD R0, R49, R50, R0 ;  /* 0x0000003231007224 */ /* 0x000fe200078e0200 */
[----:B------:R-:W-:Y:S01]  /*5d80*/  SHF.R.S32.HI R49, RZ, 0x18, R52 ;  /* 0x00000018ff317819 */ /* 0x000fe20000011434 */
[----:B------:R-:W-:Y:S01]  /*5d90*/  IMAD R3, R47, R6, RZ ;  /* 0x000000062f037224 */ /* 0x000fe200078e02ff */
[----:B------:R-:W-:Y:S01]  /*5da0*/  SHF.L.U32 R52, R57, 0x10, RZ ;  /* 0x0000001039347819 */ /* 0x000fe200000006ff */
[-C--:B------:R-:W-:Y:S01]  /*5db0*/  IMAD R2, R51, R50.reuse, R2 ;  /* 0x0000003233027224 */ /* 0x080fe200078e0202 */
[----:B------:R-:W-:Y:S01]  /*5dc0*/  SHF.R.S32.HI R51, RZ, 0x18, R56 ;  /* 0x00000018ff337819 */ /* 0x000fe20000011438 */
[----:B------:R-:W-:Y:S02]  /*5dd0*/  IMAD R7, R47, R7, RZ ;  /* 0x000000072f077224 */ /* 0x000fe400078e02ff */
[-C--:B------:R-:W-:Y:S01]  /*5de0*/  IMAD R3, R49, R50.reuse, R3 ;  /* 0x0000003231037224 */ /* 0x080fe200078e0203 */
[----:B------:R-:W-:Y:S01]  /*5df0*/  PRMT R49, R57, 0x8880, RZ ;  /* 0x0000888039317816 */ /* 0x000fe200000000ff */
[----:B------:R-:W-:Y:S01]  /*5e00*/  IMAD R7, R51, R50, R7 ;  /* 0x0000003233077224 */ /* 0x000fe200078e0207 */
[----:B------:R-:W-:Y:S01]  /*5e10*/  SHF.R.S32.HI R51, RZ, 0x18, R52 ;  /* 0x00000018ff337819 */ /* 0x000fe20000011434 */
[----:B------:R-:W-:Y:S02]  /*5e20*/  IMAD R4, R47, R8, RZ ;  /* 0x000000082f047224 */ /* 0x000fe400078e02ff */
[----:B------:R-:W-:Y:S01]  /*5e30*/  IMAD.SHL.U32 R52, R57, 0x100, RZ ;  /* 0x0000010039347824 */ /* 0x000fe200078e00ff */
[----:B------:R-:W-:Y:S01]  /*5e40*/  I2IP.S8.S32.SAT R65, R7, R3, RZ ;  /* 0x0000000307417239 */ /* 0x000fe200000014ff */
[----:B------:R-:W-:Y:S02]  /*5e50*/  IMAD R5, R47, R9, RZ ;  /* 0x000000092f057224 */ /* 0x000fe400078e02ff */
[----:B------:R-:W-:Y:S01]  /*5e60*/  IMAD R4, R49, R50, R4 ;  /* 0x0000003231047224 */ /* 0x000fe200078e0204 */
[----:B------:R-:W-:Y:S01]  /*5e70*/  SHF.R.S32.HI R49, RZ, 0x18, R52 ;  /* 0x00000018ff317819 */ /* 0x000fe20000011434 */
[----:B------:R-:W-:Y:S01]  /*5e80*/  IMAD R6, R47, R10, RZ ;  /* 0x0000000a2f067224 */ /* 0x000fe200078e02ff */
[----:B------:R-:W-:Y:S01]  /*5e90*/  I2IP.S8.S32.SAT R64, R2, R0, R65 ;  /* 0x0000000002407239 */ /* 0x000fe20000001441 */
[-C--:B------:R-:W-:Y:S01]  /*5ea0*/  IMAD R5, R51, R50.reuse, R5 ;  /* 0x0000003233057224 */ /* 0x080fe200078e0205 */
[----:B------:R-:W-:Y:S01]  /*5eb0*/  SHF.L.U32 R52, R58, 0x10, RZ ;  /* 0x000000103a347819 */ /* 0x000fe200000006ff */
[----:B------:R-:W-:Y:S01]  /*5ec0*/  IMAD R11, R47, R11, RZ ;  /* 0x0000000b2f0b7224 */ /* 0x000fe200078e02ff */
[----:B------:R-:W-:Y:S01]  /*5ed0*/  SHF.R.S32.HI R51, RZ, 0x18, R57 ;  /* 0x00000018ff337819 */ /* 0x000fe20000011439 */
[----:B------:R-:W-:Y:S01]  /*5ee0*/  IMAD R6, R49, R50, R6 ;  /* 0x0000003231067224 */ /* 0x000fe200078e0206 */
[----:B------:R-:W-:Y:S01]  /*5ef0*/  SHF.R.S32.HI R52, RZ, 0x18, R52 ;  /* 0x00000018ff347819 */ /* 0x000fe20000011434 */
[C---:B------:R-:W-:Y:S02]  /*5f00*/  IMAD R8, R47.reuse, R12, RZ ;  /* 0x0000000c2f087224 */ /* 0x040fe400078e02ff */
[----:B------:R-:W-:Y:S02]  /*5f10*/  IMAD.MOV.U32 R49, RZ, RZ, R54 ;  /* 0x000000ffff317224 */ /* 0x000fe400078e0036 */
[----:B------:R-:W-:Y:S02]  /*5f20*/  IMAD R9, R47, R13, RZ ;  /* 0x0000000d2f097224 */ /* 0x000fe400078e02ff */
[----:B------:R-:W-:Y:S01]  /*5f30*/  IMAD R11, R51, R50, R11 ;  /* 0x00000032330b7224 */ /* 0x000fe200078e020b */
[----:B------:R-:W-:Y:S01]  /*5f40*/  SHF.R.S32.HI R51, RZ, 0x18, R58 ;  /* 0x00000018ff337819 */ /* 0x000fe2000001143a */
[----:B------:R-:W-:Y:S02]  /*5f50*/  IMAD R10, R47, R14, RZ ;  /* 0x0000000e2f0a7224 */ /* 0x000fe400078e02ff */
[----:B------:R-:W-:Y:S01]  /*5f60*/  IMAD R8, R49, R50, R8 ;  /* 0x0000003231087224 */ /* 0x000fe200078e0208 */
[----:B------:R-:W-:Y:S01]  /*5f70*/  I2IP.S8.S32.SAT R65, R11, R6, RZ ;  /* 0x000000060b417239 */ /* 0x000fe200000014ff */
[----:B------:R-:W-:Y:S01]  /*5f80*/  IMAD R15, R47, R15, RZ ;  /* 0x0000000f2f0f7224 */ /* 0x000fe200078e02ff */
[----:B------:R-:W-:Y:S01]  /*5f90*/  PRMT R49, R59, 0x8880, RZ ;  /* 0x000088803b317816 */ /* 0x000fe200000000ff */
[----:B------:R-:W-:Y:S01]  /*5fa0*/  IMAD R9, R52, R50, R9 ;  /* 0x0000003234097224 */ /* 0x000fe200078e0209 */
[----:B------:R-:W-:Y:S01]  /*5fb0*/  I2IP.S8.S32.SAT R65, R5, R4, R65 ;  /* 0x0000000405417239 */ /* 0x000fe20000001441 */
[-C--:B------:R-:W-:Y:S01]  /*5fc0*/  IMAD R10, R53, R50.reuse, R10 ;  /* 0x00000032350a7224 */ /* 0x080fe200078e020a */
[----:B------:R-:W-:Y:S01]  /*5fd0*/  SHF.L.U32 R53, R59, 0x8, RZ ;  /* 0x000000083b357819 */ /* 0x000fe200000006ff */
[----:B------:R-:W-:Y:S01]  /*5fe0*/  IMAD R15, R51, R50, R15 ;  /* 0x00000032330f7224 */ /* 0x000fe200078e020f */
[----:B------:R-:W-:Y:S01]  /*5ff0*/  SHF.L.U32 R51, R59, 0x10, RZ ;  /* 0x000000103b337819 */ /* 0x000fe200000006ff */
[C---:B------:R-:W-:Y:S01]  /*6000*/  IMAD R12, R47.reuse, R16, RZ ;  /* 0x000000102f0c7224 */ /* 0x040fe200078e02ff */
[----:B------:R-:W-:Y:S01]  /*6010*/  SHF.R.S32.HI R53, RZ, 0x18, R53 ;  /* 0x00000018ff357819 */ /* 0x000fe20000011435 */
[C---:B------:R-:W-:Y:S01]  /*6020*/  IMAD R13, R47.reuse, R17, RZ ;  /* 0x000000112f0d7224 */ /* 0x040fe200078e02ff */
[----:B------:R-:W-:Y:S01]  /*6030*/  SHF.R.S32.HI R51, RZ, 0x18, R51 ;  /* 0x00000018ff337819 */ /* 0x000fe20000011433 */
[----:B------:R-:W-:Y:S01]  /*6040*/  IMAD R14, R47, R18, RZ ;  /* 0x000000122f0e7224 */ /* 0x000fe200078e02ff */
[----:B------:R-:W-:Y:S01]  /*6050*/  I2IP.S8.S32.SAT R66, R15, R10, RZ ;  /* 0x0000000a0f427239 */ /* 0x000fe200000014ff */
[----:B------:R-:W-:Y:S01]  /*6060*/  IMAD R12, R49, R50, R12 ;  /* 0x00000032310c7224 */ /* 0x000fe200078e020c */
[----:B------:R-:W-:Y:S01]  /*6070*/  SHF.R.S32.HI R49, RZ, 0x18, R59 ;  /* 0x00000018ff317819 */ /* 0x000fe2000001143b */
[----:B------:R-:W-:Y:S01]  /*6080*/  IMAD R19, R47, R19, RZ ;  /* 0x000000132f137224 */ /* 0x000fe200078e02ff */
[----:B------:R-:W-:Y:S01]  /*6090*/  I2IP.S8.S32.SAT R66, R9, R8, R66 ;  /* 0x0000000809427239 */ /* 0x000fe20000001442 */
[-C--:B------:R-:W-:Y:S01]  /*60a0*/  IMAD R13, R51, R50.reuse, R13 ;  /* 0x00000032330d7224 */ /* 0x080fe200078e020d */
[C---:B------:R-:W-:Y:S01]  /*60b0*/  PRMT R51, R60.reuse, 0x8880, RZ ;  /* 0x000088803c337816 */ /* 0x040fe200000000ff */
[-C--:B------:R-:W-:Y:S01]  /*60c0*/  IMAD R14, R53, R50.reuse, R14 ;  /* 0x00000032350e7224 */ /* 0x080fe200078e020e */
[----:B------:R-:W-:Y:S01]  /*60d0*/  PRMT R53, R61, 0x8880, RZ ;  /* 0x000088803d357816 */ /* 0x000fe200000000ff */
[----:B------:R-:W-:Y:S01]  /*60e0*/  IMAD R19, R49, R50, R19 ;  /* 0x0000003231137224 */ /* 0x000fe200078e0213 */
[----:B------:R-:W-:Y:S01]  /*60f0*/  MOV R49, R51 ;  /* 0x0000003300317202 */ /* 0x000fe20000000f00 */
[----:B------:R-:W-:Y:S02]  /*6100*/  IMAD R16, R47, R20, RZ ;  /* 0x000000142f107224 */ /* 0x000fe400078e02ff */
[C---:B------:R-:W-:Y:S01]  /*6110*/  IMAD.U32 R52, R60.reuse, 0x10000, RZ ;  /* 0x000100003c347824 */ /* 0x040fe200078e00ff */
[----:B------:R-:W-:Y:S01]  /*6120*/  I2IP.S8.S32.SAT R67, R19, R14, RZ ;  /* 0x0000000e13437239 */ /* 0x000fe200000014ff */
[----:B------:R-:W-:Y:S01]  /*6130*/  IMAD R16, R49, R50, R16 ;  /* 0x0000003231107224 */ /* 0x000fe200078e0210 */
[----:B------:R-:W-:Y:S01]  /*6140*/  SHF.L.U32 R49, R60, 0x8, RZ ;  /* 0x000000083c317819 */ /* 0x000fe200000006ff */
[C---:B------:R-:W-:Y:S01]  /*6150*/  IMAD R17, R47.reuse, R21, RZ ;  /* 0x000000152f117224 */ /* 0x040fe200078e02ff */
[----:B------:R-:W-:Y:S01]  /*6160*/  SHF.R.S32.HI R51, RZ, 0x18, R52 ;  /* 0x00000018ff337819 */ /* 0x000fe20000011434 */
[C---:B------:R-:W-:Y:S01]  /*6170*/  IMAD R18, R47.reuse, R22, RZ ;  /* 0x000000162f127224 */ /* 0x040fe200078e02ff */
[----:B------:R-:W-:Y:S01]  /*6180*/  SHF.R.S32.HI R49, RZ, 0x18, R49 ;  /* 0x00000018ff317819 */ /* 0x000fe20000011431 */
[----:B------:R-:W-:Y:S01]  /*6190*/  IMAD R23, R47, R23, RZ ;  /* 0x000000172f177224 */ /* 0x000fe200078e02ff */
[----:B------:R-:W-:Y:S01]  /*61a0*/  I2IP.S8.S32.SAT R67, R13, R12, R67 ;  /* 0x0000000c0d437239 */ /* 0x000fe20000001443 */
[----:B------:R-:W-:Y:S01]  /*61b0*/  IMAD R17, R51, R50, R17 ;  /* 0x0000003233117224 */ /* 0x000fe200078e0211 */
[C---:B------:R-:W-:Y:S01]  /*61c0*/  SHF.L.U32 R52, R61.reuse, 0x10, RZ ;  /* 0x000000103d347819 */ /* 0x040fe200000006ff */
[----:B------:R-:W-:Y:S01]  /*61d0*/  IMAD.SHL.U32 R54, R61, 0x100, RZ ;  /* 0x000001003d367824 */ /* 0x000fe200078e00ff */
[----:B------:R-:W-:Y:S01]  /*61e0*/  SHF.R.S32.HI R51, RZ, 0x18, R60 ;  /* 0x00000018ff337819 */ /* 0x000fe2000001143c */
[----:B------:R-:W-:Y:S01]  /*61f0*/  IMAD R20, R47, R24, RZ ;  /* 0x000000182f147224 */ /* 0x000fe200078e02ff */
[----:B------:R1:W-:Y:S01]  /*6200*/  STS.128 [R95+UR49+0x2200], R64 ;  /* 0x002200405f007988 */ /* 0x0003e20008000c31 */
[-C--:B------:R-:W-:Y:S01]  /*6210*/  IMAD R18, R49, R50.reuse, R18 ;  /* 0x0000003231127224 */ /* 0x080fe200078e0212 */
[----:B------:R-:W-:Y:S01]  /*6220*/  SHF.R.S32.HI R52, RZ, 0x18, R52 ;  /* 0x00000018ff347819 */ /* 0x000fe20000011434 */
[----:B------:R-:W-:Y:S01]  /*6230*/  IMAD R21, R47, R25, RZ ;  /* 0x000000192f157224 */ /* 0x000fe200078e02ff */
[----:B------:R-:W-:Y:S01]  /*6240*/  SHF.R.S32.HI R49, RZ, 0x18, R54 ;  /* 0x00000018ff317819 */ /* 0x000fe20000011436 */
[----:B------:R-:W-:Y:S01]  /*6250*/  IMAD R23, R51, R50, R23 ;  /* 0x0000003233177224 */ /* 0x000fe200078e0217 */
[----:B------:R-:W-:Y:S01]  /*6260*/  SHF.R.S32.HI R51, RZ, 0x18, R61 ;  /* 0x00000018ff337819 */ /* 0x000fe2000001143d */
[----:B------:R-:W-:Y:S01]  /*6270*/  IMAD R22, R47, R26, RZ ;  /* 0x0000001a2f167224 */ /* 0x000fe200078e02ff */
[----:B------:R-:W-:Y:S01]  /*6280*/  SHF.R.S32.HI R54, RZ, 0x18, R63 ;  /* 0x00000018ff367819 */ /* 0x000fe2000001143f */
[----:B------:R-:W-:Y:S01]  /*6290*/  IMAD R20, R53, R50, R20 ;  /* 0x0000003235147224 */ /* 0x000fe200078e0214 */
[----:B------:R-:W-:Y:S01]  /*62a0*/  I2IP.S8.S32.SAT R68, R23, R18, RZ ;  /* 0x0000001217447239 */ /* 0x000fe200000014ff */
[----:B------:R-:W-:Y:S01]  /*62b0*/  IMAD R27, R47, R27, RZ ;  /* 0x0000001b2f1b7224 */ /* 0x000fe200078e02ff */
[----:B------:R-:W-:Y:S01]  /*62c0*/  SHF.L.U32 R53, R62, 0x8, RZ ;  /* 0x000000083e357819 */ /* 0x000fe200000006ff */
[-C--:B------:R-:W-:Y:S01]  /*62d0*/  IMAD R21, R52, R50.reuse, R21 ;  /* 0x0000003234157224 */ /* 0x080fe200078e0215 */
[C---:B------:R-:W-:Y:S01]  /*62e0*/  SHF.L.U32 R52, R62.reuse, 0x10, RZ ;  /* 0x000000103e347819 */ /* 0x040fe200000006ff */
[----:B------:R-:W-:Y:S01]  /*62f0*/  IMAD R22, R49, R50, R22 ;  /* 0x0000003231167224 */ /* 0x000fe200078e0216 */
[----:B------:R-:W-:Y:S01]  /*6300*/  PRMT R49, R62, 0x8880, RZ ;  /* 0x000088803e317816 */ /* 0x000fe200000000ff */
[----:B------:R-:W-:Y:S01]  /*6310*/  IMAD R24, R47, R28, RZ ;  /* 0x0000001c2f187224 */ /* 0x000fe200078e02ff */
[----:B------:R-:W-:Y:S01]  /*6320*/  I2IP.S8.S32.SAT R68, R17, R16, R68 ;  /* 0x0000001011447239 */ /* 0x000fe20000001444 */
[----:B------:R-:W-:Y:S01]  /*6330*/  IMAD R27, R51, R50, R27 ;  /* 0x00000032331b7224 */ /* 0x000fe200078e021b */
[----:B------:R-:W-:Y:S01]  /*6340*/  SHF.R.S32.HI R51, RZ, 0x18, R52 ;  /* 0x00000018ff337819 */ /* 0x000fe20000011434 */
[C---:B------:R-:W-:Y:S01]  /*6350*/  IMAD R25, R47.reuse, R29, RZ ;  /* 0x0000001d2f197224 */ /* 0x040fe200078e02ff */
[----:B------:R-:W-:Y:S01]  /*6360*/  SHF.R.S32.HI R53, RZ, 0x18, R53 ;  /* 0x00000018ff357819 */ /* 0x000fe20000011435 */
[----:B------:R-:W-:Y:S01]  /*6370*/  IMAD R26, R47, R30, RZ ;  /* 0x0000001e2f1a7224 */ /* 0x000fe200078e02ff */
[----:B------:R-:W-:Y:S01]  /*6380*/  I2IP.S8.S32.SAT R69, R27, R22, RZ ;  /* 0x000000161b457239 */ /* 0x000fe200000014ff */
[-C--:B------:R-:W-:Y:S01]  /*6390*/  IMAD R24, R49, R50.reuse, R24 ;  /* 0x0000003231187224 */ /* 0x080fe200078e0218 */
[----:B------:R-:W-:Y:S01]  /*63a0*/  SHF.L.U32 R52, R63, 0x10, RZ ;  /* 0x000000103f347819 */ /* 0x000fe200000006ff */
[----:B------:R-:W-:Y:S01]  /*63b0*/  IMAD R25, R51, R50, R25 ;  /* 0x0000003233197224 */ /* 0x000fe200078e0219 */
[----:B------:R-:W-:Y:S01]  /*63c0*/  I2IP.S8.S32.SAT R69, R21, R20, R69 ;  /* 0x0000001415457239 */ /* 0x000fe20000001445 */
[----:B------:R-:W-:Y:S01]  /*63d0*/  IMAD R26, R53, R50, R26 ;  /* 0x00000032351a7224 */ /* 0x000fe200078e021a */
[----:B------:R-:W-:Y:S01]  /*63e0*/  SHF.R.S32.HI R49, RZ, 0x18, R62 ;  /* 0x00000018ff317819 */ /* 0x000fe2000001143e */
[----:B------:R-:W-:Y:S01]  /*63f0*/  IMAD R31, R47, R31, RZ ;  /* 0x0000001f2f1f7224 */ /* 0x000fe200078e02ff */
[C---:B------:R-:W-:Y:S01]  /*6400*/  PRMT R51, R63.reuse, 0x8880, RZ ;  /* 0x000088803f337816 */ /* 0x040fe200000000ff */
[----:B------:R-:W-:Y:S01]  /*6410*/  IMAD.SHL.U32 R53, R63, 0x100, RZ ;  /* 0x000001003f357824 */ /* 0x000fe200078e00ff */
[----:B------:R-:W-:Y:S01]  /*6420*/  SHF.R.S32.HI R52, RZ, 0x18, R52 ;  /* 0x00000018ff347819 */ /* 0x000fe20000011434 */
[C---:B------:R-:W-:Y:S02]  /*6430*/  IMAD R28, R47.reuse, R32, RZ ;  /* 0x000000202f1c7224 */ /* 0x040fe400078e02ff */
[----:B------:R-:W-:Y:S01]  /*6440*/  IMAD R29, R47, R33, RZ ;  /* 0x000000212f1d7224 */ /* 0x000fe200078e02ff */
[----:B------:R-:W-:Y:S01]  /*6450*/  SHF.R.S32.HI R53, RZ, 0x18, R53 ;  /* 0x00000018ff357819 */ /* 0x000fe20000011435 */
[-C--:B------:R-:W-:Y:S02]  /*6460*/  IMAD R31, R49, R50.reuse, R31 ;  /* 0x00000032311f7224 */ /* 0x080fe400078e021f */
[----:B------:R-:W-:Y:S02]  /*6470*/  IMAD R28, R51, R50, R28 ;  /* 0x00000032331c7224 */ /* 0x000fe400078e021c */
[----:B------:R-:W-:Y:S01]  /*6480*/  IMAD R30, R47, R34, RZ ;  /* 0x000000222f1e7224 */ /* 0x000fe200078e02ff */
[----:B------:R-:W-:Y:S01]  /*6490*/  I2IP.S8.S32.SAT R75, R31, R26, RZ ;  /* 0x0000001a1f4b7239 */ /* 0x000fe200000014ff */
[----:B------:R-:W-:Y:S02]  /*64a0*/  IMAD R29, R52, R50, R29 ;  /* 0x00000032341d7224 */ /* 0x000fe400078e021d */
[----:B------:R-:W-:Y:S01]  /*64b0*/  IMAD R35, R47, R35, RZ ;  /* 0x000000232f237224 */ /* 0x000fe200078e02ff */
[----:B------:R-:W-:Y:S01]  /*64c0*/  I2IP.S8.S32.SAT R70, R25, R24, R75 ;  /* 0x0000001819467239 */ /* 0x000fe2000000144b */
[-C--:B------:R-:W-:Y:S01]  /*64d0*/  IMAD R30, R53, R50.reuse, R30 ;  /* 0x00000032351e7224 */ /* 0x080fe200078e021e */
[----:B------:R-:W-:Y:S01]  /*64e0*/  LEA R75, R100, UR49, 0x3 ;  /* 0x00000031644b7c11 */ /* 0x000fe2000f8e18ff */
[----:B------:R-:W-:Y:S05]  /*64f0*/  IMAD R35, R54, R50, R35 ;  /* 0x0000003236237224 */ /* 0x000fea00078e0223 */
[----:B------:R-:W-:Y:S04]  /*6500*/  I2IP.S8.S32.SAT R76, R35, R30, RZ ;  /* 0x0000001e234c7239 */ /* 0x000fe800000014ff */
[----:B------:R-:W-:Y:S02]  /*6510*/  I2IP.S8.S32.SAT R71, R29, R28, R76 ;  /* 0x0000001c1d477239 */ /* 0x000fe4000000144c */
[----:B------:R-:W-:Y:S03]  /*6520*/  @P6 SHF.L.U32 R76, R99, 0x1f, RZ ;  /* 0x0000001f634c6819 */ /* 0x000fe600000006ff */
[----:B------:R1:W-:Y:S01]  /*6530*/  STS.128 [R112+0x2210], R68 ;  /* 0x0022104470007388 */ /* 0x0003e20000000c00 */
[----:B------:R-:W-:Y:S01]  /*6540*/  @!PT LDS RZ, [RZ] ;  /* 0x00000000fffff984 */ /* 0x000fe20000000800 */
[----:B------:R-:W-:Y:S01]  /*6550*/  @!PT LDS RZ, [RZ] ;  /* 0x00000000fffff984 */ /* 0x000fe20000000800 */
[----:B------:R-:W-:Y:S01]  /*6560*/  @!PT LDS RZ, [RZ] ;  /* 0x00000000fffff984 */ /* 0x000fe20000000800 */
[----:B------:R-:W-:Y:S01]  /*6570*/  @!PT LDS RZ, [RZ] ;  /* 0x00000000fffff984 */ /* 0x000fe20000000800 */
[----:B------:R2:W-:Y:S07]  /*6580*/  MEMBAR.ALL.CTA ;  /* 0x0000000000007992 */ /* 0x0005ee0000008000 */
[----:B--2---:R-:W2:Y:S02]  /*6590*/  FENCE.VIEW.ASYNC.S ;  /* 0x00000000000073c6 */ /* 0x004ea40000000000 */
[----:B--2---:R-:W-:Y:S06]  /*65a0*/  BAR.SYNC.DEFER_BLOCKING 0x1, 0x80 ;  /* 0x0042000000007b1d */ /* 0x004fec0000010000 */
[----:B------:R-:W-:Y:S05]  /*65b0*/  @P0 BRA `(.L_x_95) ;  /* 0x0000000000280947 */ /* 0x000fea0003800000 */
[----:B------:R-:W-:Y:S02]  /*65c0*/  UIADD3 UR4, UPT, UPT, UR49, 0x2200, URZ ;  /* 0x0000220031047890 */ /* 0x000fe4000fffe0ff */
[----:B------:R-:W-:Y:S01]  /*65d0*/  UIADD3 UR6, UP0, UPT, UR52, 0x680, URZ ;  /* 0x0000068034067890 */ /* 0x000fe2000ff1e0ff */
[----:B------:R-:W-:Y:S03]  /*65e0*/  UMOV UR43, UR36 ;  /* 0x00000024002b7c82 */ /* 0x000fe60008000000 */
[----:B------:R-:W-:Y:S01]  /*65f0*/  MOV R104, UR4 ;  /* 0x0000000400687c02 */ /* 0x000fe20008000f00 */
[----:B------:R-:W-:Y:S03]  /*6600*/  UIADD3.X UR7, UPT, UPT, URZ, UR53, URZ, UP0, !UPT ;  /* 0x00000035ff077290 */ /* 0x000fe600087fe4ff */
[----:B------:R-:W-:Y:S11]  /*6610*/  R2UR UR40, R104 ;  /* 0x00000000682872ca */ /* 0x000ff600000e0000 */
[----:B------:R-:W-:Y:S02]  /*6620*/  @!UPT UIADD3 URZ, UPT, UPT, URZ, URZ, URZ ;  /* 0x000000fffffff290 */ /* 0x000fe4000fffe0ff */
[----:B------:R2:W-:Y:S01]  /*6630*/  UTMASTG.3D [UR40], [UR6] ;  /* 0x00000028060073b5 */ /* 0x0005e20008010000 */
[----:B------:R0:W-:Y:S01]  /*6640*/  UTMACMDFLUSH ;  /* 0x00000000000079b7 */ /* 0x0001e20000000000 */
[----:B--2---:R-:W-:Y:S04]  /*6650*/  DEPBAR.LE SB0, 0x1 ;  /* 0x000080400000791a */ /* 0x004fe80000000000 */
.L_x_95:
[----:B------:R-:W-:Y:S05]  /*6660*/  BSYNC.RECONVERGENT B0 ;  /* 0x0000000000007941 */ /* 0x000fea0003800200 */
.L_x_94:
[----:B------:R-:W-:Y:S06]  /*6670*/  BAR.SYNC.DEFER_BLOCKING 0x1, 0x80 ;  /* 0x0042000000007b1d */ /* 0x000fec0000010000 */
[----:B------:R-:W2:Y:S01]  /*6680*/  @P6 SYNCS.PHASECHK.TRANS64.TRYWAIT P0, [R75+URZ+0x40], R76 ;  /* 0x0000404c4b0065a7 */ /* 0x000ea200080011ff */
[----:B------:R-:W-:Y:S01]  /*6690*/  BSSY B1, `(.L_x_96) ;  /* 0x000001f000017945 */ /* 0x000fe20003800000 */
[----:B--2---:R-:W-:Y:S03]  /*66a0*/  @P6 SEL R55, RZ, 0x1, !P0 ;  /* 0x00000001ff376807 */ /* 0x004fe60004000000 */
[----:B------:R-:W-:Y:S05]  /*66b0*/  @!P6 BRA `(.L_x_97) ;  /* 0x000000000070e947 */ /* 0x000fea0003800000 */
[----:B------:R-:W-:Y:S01]  /*66c0*/  ISETP.NE.AND P1, PT, R72, RZ, PT ;  /* 0x000000ff4800720c */ /* 0x000fe20003f25270 */
[----:B------:R-:W-:Y:S01]  /*66d0*/  BSSY B0, `(.L_x_98) ;  /* 0x0000008000007945 */ /* 0x000fe20003800000 */
[----:B------:R-:W-:Y:S11]  /*66e0*/  ISETP.NE.AND P0, PT, R55, RZ, PT ;  /* 0x000000ff3700720c */ /* 0x000ff60003f05270 */
[----:B------:R-:W-:Y:S04]  /*66f0*/  @P1 IMAD R74, R100, 0x1000, R74 ;  /* 0x00001000644a1824 */ /* 0x000fe800078e024a */
[----:B------:R-:W-:Y:S01]  /*6700*/  @P1 IMAD.IADD R73, R73, 0x1, R74 ;  /* 0x0000000149491824 */ /* 0x000fe200078e024a */
[----:B------:R-:W-:Y:S06]  /*6710*/  @P0 BRA `(.L_x_99) ;  /* 0x00000000000c0947 */ /* 0x000fec0003800000 */
[----:B------:R-:W-:Y:S04]  /*6720*/  SHF.L.U32 R0, R99, 0x1f, RZ ;  /* 0x0000001f63007819 */ /* 0x000fe800000006ff */
[----:B------:R-:W2:Y:S02]  /*6730*/  SYNCS.PHASECHK.TRANS64.TRYWAIT P0, [R75+URZ+0x40], R0 ;  /* 0x000040004b0075a7 */ /* 0x000ea400080011ff */
[----:B--2---:R-:W-:Y:S05]  /*6740*/  @!P0 BRA `(.L_x_100) ;  /* 0x0000001400c88947 */ /* 0x004fea0003800000 */
.L_x_99:
[----:B------:R-:W-:Y:S05]  /*6750*/  BSYNC B0 ;  /* 0x0000000000007941 */ /* 0x000fea0003800000 */
.L_x_98:
[----:B------:R-:W-:Y:S01]  /*6760*/  ISETP.NE.AND P0, PT, R72, RZ, PT ;  /* 0x000000ff4800720c */ /* 0x000fe20003f05270 */
[----:B--2---:R-:W-:Y:S02]  /*6770*/  VIADD R75, R75, 0x50 ;  /* 0x000000504b4b7836 */ /* 0x004fe40000000000 */
[----:B------:R-:W-:Y:S02]  /*6780*/  IMAD.U32 R0, RZ, RZ, UR37 ;  /* 0x00000025ff007e24 */ /* 0x000fe4000f8e00ff */
[----:B------:R-:W-:Y:S03]  /*6790*/  VIADD R100, R100, 0x1 ;  /* 0x0000000164647836 */ /* 0x000fe60000000000 */
[----:B------:R-:W-:Y:S05]  /*67a0*/  PRMT R0, R0, 0x654, R75 ;  /* 0x0000065400007816 */ /* 0x000fea000000004b */
[----:B------:R2:W3:Y:S04]  /*67b0*/  @P0 LDS.128 R56, [R74+0x200] ;  /* 0x000200004a380984 */ /* 0x0004e80000000c00 */
[----:B------:R2:W4:Y:S01]  /*67c0*/  @P0 LDS.128 R60, [R73+0x210] ;  /* 0x00021000493c0984 */ /* 0x0005220000000c00 */
        /* <DEDUP_REMOVED lines=10> */
[----:B--23--:R-:W-:Y:S02]  /*6870*/  LOP3.LUT R99, R99, R0, RZ, 0x3c, !PT ;  /* 0x0000000063637212 */ /* 0x00cfe400078e3cff */
.L_x_97:
[----:B------:R-:W-:Y:S05]  /*6880*/  BSYNC B1 ;  /* 0x0000000000017941 */ /* 0x000fea0003800000 */
.L_x_96:
[----:B------:R-:W-:Y:S05]  /*6890*/  VIADD R3, R48, 0x40 ;  /* 0x0000004030037836 */ /* 0x000fea0000000000 */
[----:B------:R-:W-:Y:S04]  /*68a0*/  SHF.R.U32.HI R3, RZ, 0x15, R3 ;  /* 0x00000015ff037819 */ /* 0x000fe80000011603 */
[----:B------:R-:W-:Y:S11]  /*68b0*/  LOP3.LUT P0, RZ, R3, 0x3, R96, 0x48, !PT ;  /* 0x0000000303ff7812 */ /* 0x000ff60007804860 */
[----:B------:R-:W-:Y:S02]  /*68c0*/  @!UPT UIADD3 URZ, UPT, UPT, URZ, URZ, URZ ;  /* 0x000000fffffff290 */ /* 0x000fe4000fffe0ff */
[----:B------:R-:W-:Y:S05]  /*68d0*/  @!P0 BRA `(.L_x_101) ;  /* 0x0000000000408947 */ /* 0x000fea0003800000 */
[----:B------:R-:W2:Y:S01]  /*68e0*/  LDCU.64 UR8, c[0x4][0x70] ;  /* 0x01000e00ff0877ac */ /* 0x000ea20008000a00 */
[----:B------:R-:W-:Y:S01]  /*68f0*/  MOV R3, 0x0 ;  /* 0x0000000000037802 */ /* 0x000fe20000000f00 */
[----:B------:R-:W-:Y:S02]  /*6900*/  HFMA2 R12, -RZ, RZ, 0, 5.9604644775390625e-08 ;  /* 0x00000001ff0c7431 */ /* 0x000fe400000001ff */
[----:B------:R-:W-:Y:S02]  /*6910*/  IMAD.MOV.U32 R8, RZ, RZ, 0x192 ;  /* 0x00000192ff087424 */ /* 0x000fe400078e00ff */
[----:B------:R-:W-:Y:S01]  /*6920*/  IMAD.MOV.U32 R13, RZ, RZ, RZ ;  /* 0x000000ffff0d7224 */ /* 0x000fe200078e00ff */
[----:B------:R-:W3:Y:S01]  /*6930*/  LDCU.64 UR6, c[0x4][0x78] ;  /* 0x01000f00ff0677ac */ /* 0x000ee20008000a00 */
[----:B------:R-:W1:Y:S01]  /*6940*/  LDC.64 R2, c[0x4][R3] ;  /* 0x0100000003027b82 */ /* 0x000e620000000a00 */
[----:B------:R-:W5:Y:S01]  /*6950*/  LDCU.64 UR4, c[0x4][0x10] ;  /* 0x01000200ff0477ac */ /* 0x000f620008000a00 */
[----:B--2---:R-:W-:Y:S01]  /*6960*/  MOV R5, UR9 ;  /* 0x0000000900057c02 */ /* 0x004fe20008000f00 */
[----:B------:R-:W-:Y:S01]  /*6970*/  IMAD.U32 R4, RZ, RZ, UR8 ;  /* 0x00000008ff047e24 */ /* 0x000fe2000f8e00ff */
[----:B---3--:R-:W-:Y:S01]  /*6980*/  MOV R7, UR7 ;  /* 0x0000000700077c02 */ /* 0x008fe20008000f00 */
[----:B------:R-:W-:Y:S01]  /*6990*/  IMAD.U32 R6, RZ, RZ, UR6 ;  /* 0x00000006ff067e24 */ /* 0x000fe2000f8e00ff */
[----:B-----5:R-:W-:Y:S01]  /*69a0*/  MOV R11, UR5 ;  /* 0x00000005000b7c02 */ /* 0x020fe20008000f00 */
[----:B------:R-:W-:Y:S02]  /*69b0*/  IMAD.U32 R10, RZ, RZ, UR4 ;  /* 0x00000004ff0a7e24 */ /* 0x000fe4000f8e00ff */
[----:B------:R-:W-:Y:S07]  /*69c0*/  LEPC R20, `(.L_x_101) ;  /* 0x000000001014794e */ /* 0x000fee0000000000 */
[----:B-1--4-:R-:W-:Y:S05]  /*69d0*/  CALL.ABS.NOINC R2 ;  /* 0x0000000002007343 */ /* 0x012fea0003c00000 */
.L_x_101:
[----:B------:R-:W-:Y:S01]  /*69e0*/  ISETP.NE.AND P0, PT, R105, RZ, PT ;  /* 0x000000ff6900720c */ /* 0x000fe20003f05270 */
[----:B------:R-:W-:Y:S05]  /*69f0*/  WARPSYNC.ALL ;  /* 0x0000000000007948 */ /* 0x000fea0003800000 */
[----:B------:R-:W-:Y:S01]  /*6a00*/  IMAD.SHL.U32 R80, R57, 0x100, RZ ;  /* 0x0000010039507824 */ /* 0x000fe200078e00ff */
[----:B------:R-:W-:Y:S01]  /*6a10*/  R2UR UR4, R48 ;  /* 0x00000000300472ca */ /* 0x000fe200000e0000 */
[----:B------:R-:W-:Y:S01]  /*6a20*/  IMAD.SHL.U32 R74, R59, 0x100, RZ ;  /* 0x000001003b4a7824 */ /* 0x000fe200078e00ff */
[C---:B------:R-:W-:Y:S01]  /*6a30*/  SHF.L.U32 R51, R56.reuse, 0x10, RZ ;  /* 0x0000001038337819 */ /* 0x040fe200000006ff */
[----:B-1--4-:R-:W-:Y:S01]  /*6a40*/  IMAD.SHL.U32 R68, R61, 0x100, RZ ;  /* 0x000001003d447824 */ /* 0x012fe200078e00ff */
[C---:B------:R-:W-:Y:S01]  /*6a50*/  PRMT R49, R56.reuse, 0x8880, RZ ;  /* 0x0000888038317816 */ /* 0x040fe200000000ff */
[----:B------:R-:W-:Y:S01]  /*6a60*/  BSSY.RECONVERGENT B0, `(.L_x_102) ;  /* 0x000009e000007945 */ /* 0x000fe20003800200 */
[----:B------:R-:W-:Y:S02]  /*6a70*/  SHF.L.U32 R53, R56, 0x8, RZ ;  /* 0x0000000838357819 */ /* 0x000fe400000006ff */
[----:B------:R-:W-:Y:S02]  /*6a80*/  SHF.R.S32.HI R51, RZ, 0x18, R51 ;  /* 0x00000018ff337819 */ /* 0x000fe40000011433 */
[C---:B------:R-:W-:Y:S02]  /*6a90*/  PRMT R82, R57.reuse, 0x8880, RZ ;  /* 0x0000888039527816 */ /* 0x040fe400000000ff */
[----:B------:R-:W-:Y:S01]  /*6aa0*/  SHF.R.S32.HI R53, RZ, 0x18, R53 ;  /* 0x00000018ff357819 */ /* 0x000fe20000011435 */
[----:B------:R-:W-:Y:S01]  /*6ab0*/  LDTM.16dp32bit_t0_t15.x32 R4, tmem[UR4+0x40] ;  /* 0x00004004000479ee */ /* 0x000fe20008a80000 */
[----:B------:R-:W1:Y:S01]  /*6ac0*/  LDTM.16dp32bit_t16_t31.x32 R4, tmem[UR4+0x60] ;  /* 0x00006004000479ee */ /* 0x000e620008aa0000 */
[----:B------:R-:W-:Y:S01]  /*6ad0*/  NOP ;  /* 0x0000000000007918 */ /* 0x000fe20000000000 */
[----:B------:R-:W-:Y:S02]  /*6ae0*/  R2UR UR5, R108 ;  /* 0x000000006c0572ca */ /* 0x000fe400000e0000 */
[----:B------:R-:W-:Y:S02]  /*6af0*/  SHF.R.S32.HI R52, RZ, 0x18, R56 ;  /* 0x00000018ff347819 */ /* 0x000fe40000011438 */
[----:B------:R-:W-:Y:S02]  /*6b00*/  SHF.L.U32 R81, R57, 0x10, RZ ;  /* 0x0000001039517819 */ /* 0x000fe400000006ff */
[C---:B------:R-:W-:Y:S02]  /*6b10*/  PRMT R79, R58.reuse, 0x8880, RZ ;  /* 0x000088803a4f7816 */ /* 0x040fe400000000ff */
[----:B------:R-:W-:Y:S02]  /*6b20*/  SHF.R.S32.HI R54, RZ, 0x18, R57 ;  /* 0x00000018ff367819 */ /* 0x000fe40000011439 */
[----:B------:R-:W-:Y:S02]  /*6b30*/  SHF.L.U32 R78, R58, 0x10, RZ ;  /* 0x000000103a4e7819 */ /* 0x000fe400000006ff */
[C---:B------:R-:W-:Y:S01]  /*6b40*/  PRMT R76, R59.reuse, 0x8880, RZ ;  /* 0x000088803b4c7816 */ /* 0x040fe200000000ff */
[----:B------:R-:W-:Y:S01]  /*6b50*/  UIADD3 UR5, UPT, UPT, UR5, 0xb0, URZ ;  /* 0x000000b005057890 */ /* 0x000fe2000fffe0ff */
[----:B------:R-:W-:Y:S02]  /*6b60*/  SHF.R.S32.HI R55, RZ, 0x18, R58 ;  /* 0x00000018ff377819 */ /* 0x000fe4000001143a */
[----:B------:R-:W-:Y:S01]  /*6b70*/  SHF.L.U32 R75, R59, 0x10, RZ ;  /* 0x000000103b4b7819 */ /* 0x000fe200000006ff */
[----:B------:R-:W-:Y:S01]  /*6b80*/  UPRMT UR5, UR37, 0x654, UR5 ;  /* 0x0000065425057896 */ /* 0x000fe20008000005 */
[C---:B------:R-:W-:Y:S02]  /*6b90*/  PRMT R73, R60.reuse, 0x8880, RZ ;  /* 0x000088803c497816 */ /* 0x040fe400000000ff */
[----:B------:R-:W-:Y:S01]  /*6ba0*/  SHF.R.S32.HI R56, RZ, 0x18, R59 ;  /* 0x00000018ff387819 */ /* 0x000fe2000001143b */
[C---:B-1----:R-:W-:Y:S01]  /*6bb0*/  IMAD R4, R47.reuse, R4, RZ ;  /* 0x000000042f047224 */ /* 0x042fe200078e02ff */
[----:B------:R-:W-:Y:S01]  /*6bc0*/  SHF.L.U32 R72, R60, 0x10, RZ ;  /* 0x000000103c487819 */ /* 0x000fe200000006ff */
[----:B------:R-:W-:Y:S01]  /*6bd0*/  IMAD R5, R47, R5, RZ ;  /* 0x000000052f057224 */ /* 0x000fe200078e02ff */
[----:B------:R-:W-:Y:S01]  /*6be0*/  PRMT R70, R61, 0x8880, RZ ;  /* 0x000088803d467816 */ /* 0x000fe200000000ff */
[----:B------:R-:W-:Y:S01]  /*6bf0*/  IMAD R6, R47, R6, RZ ;  /* 0x000000062f067224 */ /* 0x000fe200078e02ff */
[----:B------:R-:W-:Y:S01]  /*6c00*/  SYNCS.ARRIVE.TRANS64.RED.A1T0 RZ, [UR5], RZ ;  /* 0x000000ffffff79a7 */ /* 0x000fe20008100405 */
[----:B------:R-:W-:Y:S01]  /*6c10*/  IMAD R4, R49, R50, R4 ;  /* 0x0000003231047224 */ /* 0x000fe200078e0204 */
[----:B------:R-:W-:Y:S01]  /*6c20*/  MOV R49, R82 ;  /* 0x0000005200317202 */ /* 0x000fe20000000f00 */
[----:B------:R-:W-:Y:S01]  /*6c30*/  IMAD R7, R47, R7, RZ ;  /* 0x000000072f077224 */ /* 0x000fe200078e02ff */
[----:B------:R-:W-:Y:S01]  /*6c40*/  SHF.R.S32.HI R57, RZ, 0x18, R60 ;  /* 0x00000018ff397819 */ /* 0x000fe2000001143c */
[-C--:B------:R-:W-:Y:S01]  /*6c50*/  IMAD R5, R51, R50.reuse, R5 ;  /* 0x0000003233057224 */ /* 0x080fe200078e0205 */
[----:B------:R-:W-:Y:S01]  /*6c60*/  SHF.R.S32.HI R51, RZ, 0x18, R81 ;  /* 0x00000018ff337819 */ /* 0x000fe20000011451 */
[----:B------:R-:W-:Y:S01]  /*6c70*/  IMAD R6, R53, R50, R6 ;  /* 0x0000003235067224 */ /* 0x000fe200078e0206 */
[----:B------:R-:W-:Y:S01]  /*6c80*/  SHF.R.S32.HI R53, RZ, 0x18, R80 ;  /* 0x00000018ff357819 */ /* 0x000fe20000011450 */
[----:B------:R-:W-:Y:S01]  /*6c90*/  IMAD R8, R47, R8, RZ ;  /* 0x000000082f087224 */ /* 0x000fe200078e02ff */
[----:B------:R-:W-:Y:S01]  /*6ca0*/  SHF.L.U32 R69, R61, 0x10, RZ ;  /* 0x000000103d457819 */ /* 0x000fe200000006ff */
[----:B------:R-:W-:Y:S01]  /*6cb0*/  IMAD R7, R52, R50, R7 ;  /* 0x0000003234077224 */ /* 0x000fe200078e0207 */
[----:B------:R-:W-:Y:S01]  /*6cc0*/  SHF.R.S32.HI R52, RZ, 0x18, R75 ;  /* 0x00000018ff347819 */ /* 0x000fe2000001144b */
[C---:B------:R-:W-:Y:S01]  /*6cd0*/  IMAD R9, R47.reuse, R9, RZ ;  /* 0x000000092f097224 */ /* 0x040fe200078e02ff */
[----:B------:R-:W-:Y:S01]  /*6ce0*/  PRMT R67, R62, 0x8880, RZ ;  /* 0x000088803e437816 */ /* 0x000fe200000000ff */
[----:B------:R-:W-:Y:S01]  /*6cf0*/  IMAD R10, R47, R10, RZ ;  /* 0x0000000a2f0a7224 */ /* 0x000fe200078e02ff */
[----:B------:R-:W-:Y:S01]  /*6d00*/  I2IP.S8.S32.SAT R108, R7, R6, RZ ;  /* 0x00000006076c7239 */ /* 0x000fe200000014ff */
[----:B------:R-:W-:Y:S01]  /*6d10*/  IMAD R8, R49, R50, R8 ;  /* 0x0000003231087224 */ /* 0x000fe200078e0208 */
[----:B------:R-:W-:Y:S01]  /*6d20*/  MOV R49, R79 ;  /* 0x0000004f00317202 */ /* 0x000fe20000000f00 */
[----:B------:R-:W-:Y:S01]  /*6d30*/  IMAD R11, R47, R11, RZ ;  /* 0x0000000b2f0b7224 */ /* 0x000fe200078e02ff */
[----:B------:R-:W-:Y:S01]  /*6d40*/  I2IP.S8.S32.SAT R108, R5, R4, R108 ;  /* 0x00000004056c7239 */ /* 0x000fe2000000146c */
[-C--:B------:R-:W-:Y:S01]  /*6d50*/  IMAD R9, R51, R50.reuse, R9 ;  /* 0x0000003233097224 */ /* 0x080fe200078e0209 */
[----:B------:R-:W-:Y:S01]  /*6d60*/  SHF.R.S32.HI R51, RZ, 0x18, R78 ;  /* 0x00000018ff337819 */ /* 0x000fe2000001144e */
[----:B------:R-:W-:Y:S01]  /*6d70*/  IMAD R10, R53, R50, R10 ;  /* 0x00000032350a7224 */ /* 0x000fe200078e020a */
[----:B------:R-:W-:Y:S01]  /*6d80*/  SHF.R.S32.HI R53, RZ, 0x18, R74 ;  /* 0x00000018ff357819 */ /* 0x000fe2000001144a */
[C---:B------:R-:W-:Y:S01]  /*6d90*/  IMAD R12, R47.reuse, R12, RZ ;  /* 0x0000000c2f0c7224 */ /* 0x040fe200078e02ff */
[----:B------:R-:W-:Y:S01]  /*6da0*/  SHF.L.U32 R77, R58, 0x8, RZ ;  /* 0x000000083a4d7819 */ /* 0x000fe200000006ff */
[-C--:B------:R-:W-:Y:S01]  /*6db0*/  IMAD R11, R54, R50.reuse, R11 ;  /* 0x00000032360b7224 */ /* 0x080fe200078e020b */
[----:B------:R-:W-:Y:S01]  /*6dc0*/  SHF.R.S32.HI R58, RZ, 0x18, R61 ;  /* 0x00000018ff3a7819 */ /* 0x000fe2000001143d */
[----:B------:R-:W-:Y:S01]  /*6dd0*/  IMAD R13, R47, R13, RZ ;  /* 0x0000000d2f0d7224 */ /* 0x000fe200078e02ff */
[----:B------:R-:W-:Y:S01]  /*6de0*/  SHF.L.U32 R66, R62, 0x10, RZ ;  /* 0x000000103e427819 */ /* 0x000fe200000006ff */
[----:B------:R-:W-:Y:S01]  /*6df0*/  IMAD R12, R49, R50, R12 ;  /* 0x00000032310c7224 */ /* 0x000fe200078e020c */
[----:B------:R-:W-:Y:S01]  /*6e00*/  SHF.R.S32.HI R49, RZ, 0x18, R77 ;  /* 0x00000018ff317819 */ /* 0x000fe2000001144d */
[----:B------:R-:W-:Y:S01]  /*6e10*/  IMAD R14, R47, R14, RZ ;  /* 0x0000000e2f0e7224 */ /* 0x000fe200078e02ff */
[----:B------:R-:W-:Y:S01]  /*6e20*/  I2IP.S8.S32.SAT R109, R11, R10, RZ ;  /* 0x0000000a0b6d7239 */ /* 0x000fe200000014ff */
[----:B------:R-:W-:Y:S01]  /*6e30*/  IMAD R15, R47, R15, RZ ;  /* 0x0000000f2f0f7224 */ /* 0x000fe200078e02ff */
[----:B------:R-:W-:Y:S01]  /*6e40*/  PRMT R64, R63, 0x8880, RZ ;  /* 0x000088803f407816 */ /* 0x000fe200000000ff */
[----:B------:R-:W-:Y:S01]  /*6e50*/  IMAD R13, R51, R50, R13 ;  /* 0x00000032330d7224 */ /* 0x000fe200078e020d */
[----:B------:R-:W-:Y:S01]  /*6e60*/  MOV R51, R76 ;  /* 0x0000004c00337202 */ /* 0x000fe20000000f00 */
[----:B------:R-:W-:Y:S01]  /*6e70*/  IMAD R16, R47, R16, RZ ;  /* 0x000000102f107224 */ /* 0x000fe200078e02ff */
[----:B------:R-:W-:Y:S01]  /*6e80*/  I2IP.S8.S32.SAT R109, R9, R8, R109 ;  /* 0x00000008096d7239 */ /* 0x000fe2000000146d */
[-C--:B------:R-:W-:Y:S01]  /*6e90*/  IMAD R14, R49, R50.reuse, R14 ;  /* 0x00000032310e7224 */ /* 0x080fe200078e020e */
[----:B------:R-:W-:Y:S01]  /*6ea0*/  SHF.R.S32.HI R59, RZ, 0x18, R62 ;  /* 0x00000018ff3b7819 */ /* 0x000fe2000001143e */
[----:B------:R-:W-:Y:S01]  /*6eb0*/  IMAD R17, R47, R17, RZ ;  /* 0x000000112f117224 */ /* 0x000fe200078e02ff */
[----:B------:R-:W-:Y:S01]  /*6ec0*/  SHF.L.U32 R71, R60, 0x8, RZ ;  /* 0x000000083c477819 */ /* 0x000fe200000006ff */
[----:B------:R-:W-:Y:S01]  /*6ed0*/  IMAD R15, R55, R50, R15 ;  /* 0x00000032370f7224 */ /* 0x000fe200078e020f */
[----:B------:R-:W-:Y:S01]  /*6ee0*/  SHF.R.S32.HI R60, RZ, 0x18, R63 ;  /* 0x00000018ff3c7819 */ /* 0x000fe2000001143f */
[----:B------:R-:W-:Y:S01]  /*6ef0*/  IMAD R18, R47, R18, RZ ;  /* 0x000000122f127224 */ /* 0x000fe200078e02ff */
[----:B------:R-:W-:Y:S01]  /*6f00*/  SHF.L.U32 R65, R62, 0x8, RZ ;  /* 0x000000083e417819 */ /* 0x000fe200000006ff */
[----:B------:R-:W-:Y:S01]  /*6f10*/  IMAD R16, R51, R50, R16 ;  /* 0x0000003233107224 */ /* 0x000fe200078e0210 */
[----:B------:R-:W-:Y:S01]  /*6f20*/  I2IP.S8.S32.SAT R110, R15, R14, RZ ;  /* 0x0000000e0f6e7239 */ /* 0x000fe200000014ff */
[----:B------:R-:W-:Y:S01]  /*6f30*/  IMAD R19, R47, R19, RZ ;  /* 0x000000132f137224 */ /* 0x000fe200078e02ff */
[----:B------:R-:W-:Y:S01]  /*6f40*/  SHF.R.S32.HI R51, RZ, 0x18, R72 ;  /* 0x00000018ff337819 */ /* 0x000fe20000011448 */
[----:B------:R-:W-:Y:S01]  /*6f50*/  IMAD R17, R52, R50, R17 ;  /* 0x0000003234117224 */ /* 0x000fe200078e0211 */
[----:B------:R-:W-:Y:S01]  /*6f60*/  I2IP.S8.S32.SAT R110, R13, R12, R110 ;  /* 0x0000000c0d6e7239 */ /* 0x000fe2000000146e */
[----:B------:R-:W-:Y:S01]  /*6f70*/  IMAD R0, R47, R20, RZ ;  /* 0x000000142f007224 */ /* 0x000fe200078e02ff */
[----:B------:R-:W-:Y:S01]  /*6f80*/  SHF.R.S32.HI R52, RZ, 0x18, R71 ;  /* 0x00000018ff347819 */ /* 0x000fe20000011447 */
[-C--:B------:R-:W-:Y:S01]  /*6f90*/  IMAD R18, R53, R50.reuse, R18 ;  /* 0x0000003235127224 */ /* 0x080fe200078e0212 */
[----:B------:R-:W-:Y:S01]  /*6fa0*/  SHF.R.S32.HI R53, RZ, 0x18, R68 ;  /* 0x00000018ff357819 */ /* 0x000fe20000011444 */
[----:B------:R-:W-:Y:S01]  /*6fb0*/  IMAD.MOV.U32 R49, RZ, RZ, R73 ;  /* 0x000000ffff317224 */ /* 0x000fe200078e0049 */
[----:B------:R-:W-:Y:S01]  /*6fc0*/  SHF.L.U32 R62, R63, 0x10, RZ ;  /* 0x000000103f3e7819 */ /* 0x000fe200000006ff */
[C---:B------:R-:W-:Y:S02]  /*6fd0*/  IMAD R2, R47.reuse, R21, RZ ;  /* 0x000000152f027224 */ /* 0x040fe400078e02ff */
[----:B------:R-:W-:Y:S02]  /*6fe0*/  IMAD R19, R56, R50, R19 ;  /* 0x0000003238137224 */ /* 0x000fe400078e0213 */
[----:B------:R-:W-:Y:S02]  /*6ff0*/  IMAD R3, R47, R22, RZ ;  /* 0x000000162f037224 */ /* 0x000fe400078e02ff */
[----:B------:R-:W-:Y:S01]  /*7000*/  IMAD R0, R49, R50, R0 ;  /* 0x0000003231007224 */ /* 0x000fe200078e0200 */
[----:B------:R-:W-:Y:S01]  /*7010*/  I2IP.S8.S32.SAT R111, R19, R18, RZ ;  /* 0x00000012136f7239 */ /* 0x000fe200000014ff */
[----:B------:R-:W-:Y:S01]  /*7020*/  IMAD R23, R47, R23, RZ ;  /* 0x000000172f177224 */ /* 0x000fe200078e02ff */
[----:B------:R-:W-:Y:S01]  /*7030*/  MOV R49, R70 ;  /* 0x0000004600317202 */ /* 0x000fe20000000f00 */
[----:B------:R-:W-:Y:S01]  /*7040*/  IMAD R2, R51, R50, R2 ;  /* 0x0000003233027224 */ /* 0x000fe200078e0202 */
[----:B------:R-:W-:Y:S01]  /*7050*/  I2IP.S8.S32.SAT R111, R17, R16, R111 ;  /* 0x00000010116f7239 */ /* 0x000fe2000000146f */
[C---:B------:R-:W-:Y:S01]  /*7060*/  IMAD R20, R47.reuse, R24, RZ ;  /* 0x000000182f147224 */ /* 0x040fe200078e02ff */
[----:B------:R-:W-:Y:S01]  /*7070*/  SHF.R.S32.HI R51, RZ, 0x18, R69 ;  /* 0x00000018ff337819 */ /* 0x000fe20000011445 */
[-C--:B------:R-:W-:Y:S01]  /*7080*/  IMAD R3, R52, R50.reuse, R3 ;  /* 0x0000003234037224 */ /* 0x080fe200078e0203 */
[----:B------:R-:W-:Y:S01]  /*7090*/  SHF.R.S32.HI R52, RZ, 0x18, R62 ;  /* 0x00000018ff347819 */ /* 0x000fe2000001143e */
[----:B------:R-:W-:Y:S01]  /*70a0*/  IMAD R21, R47, R25, RZ ;  /* 0x000000192f157224 */ /* 0x000fe200078e02ff */
[----:B------:R1:W-:Y:S01]  /*70b0*/  STS.128 [R95+UR49+0x3200], R108 ;  /* 0x0032006c5f007988 */ /* 0x0003e20008000c31 */
[----:B------:R-:W-:Y:S02]  /*70c0*/  IMAD R23, R57, R50, R23 ;  /* 0x0000003239177224 */ /* 0x000fe400078e0217 */
[----:B------:R-:W-:Y:S02]  /*70d0*/  IMAD R22, R47, R26, RZ ;  /* 0x0000001a2f167224 */ /* 0x000fe400078e02ff */
[-C--:B------:R-:W-:Y:S01]  /*70e0*/  IMAD R20, R49, R50.reuse, R20 ;  /* 0x0000003231147224 */ /* 0x080fe200078e0214 */
[----:B------:R-:W-:Y:S01]  /*70f0*/  I2IP.S8.S32.SAT R113, R23, R3, RZ ;  /* 0x0000000317717239 */ /* 0x000fe200000014ff */
[----:B------:R-:W-:Y:S01]  /*7100*/  IMAD R27, R47, R27, RZ ;  /* 0x0000001b2f1b7224 */ /* 0x000fe200078e02ff */
[----:B------:R-:W-:Y:S01]  /*7110*/  MOV R49, R67 ;  /* 0x0000004300317202 */ /* 0x000fe20000000f00 */
[----:B------:R-:W-:Y:S01]  /*7120*/  IMAD R21, R51, R50, R21 ;  /* 0x0000003233157224 */ /* 0x000fe200078e0215 */
[----:B------:R-:W-:Y:S01]  /*7130*/  I2IP.S8.S32.SAT R116, R2, R0, R113 ;  /* 0x0000000002747239 */ /* 0x000fe20000001471 */
[----:B------:R-:W-:Y:S01]  /*7140*/  IMAD R24, R47, R28, RZ ;  /* 0x0000001c2f187224 */ /* 0x000fe200078e02ff */
[----:B------:R-:W-:Y:S01]  /*7150*/  SHF.R.S32.HI R51, RZ, 0x18, R66 ;  /* 0x00000018ff337819 */ /* 0x000fe20000011442 */
[-C--:B------:R-:W-:Y:S01]  /*7160*/  IMAD R22, R53, R50.reuse, R22 ;  /* 0x0000003235167224 */ /* 0x080fe200078e0216 */
[----:B------:R-:W-:Y:S01]  /*7170*/  IADD3 R113, PT, PT, R44, 0x1, RZ ;  /* 0x000000012c717810 */ /* 0x000fe20007ffe0ff */
[-C--:B------:R-:W-:Y:S02]  /*7180*/  IMAD R27, R58, R50.reuse, R27 ;  /* 0x000000323a1b7224 */ /* 0x080fe400078e021b */
[----:B------:R-:W-:Y:S02]  /*7190*/  IMAD R25, R47, R29, RZ ;  /* 0x0000001d2f197224 */ /* 0x000fe400078e02ff */
[----:B------:R-:W-:Y:S01]  /*71a0*/  IMAD R24, R49, R50, R24 ;  /* 0x0000003231187224 */ /* 0x000fe200078e0218 */
[----:B------:R-:W-:Y:S01]  /*71b0*/  SHF.R.S32.HI R49, RZ, 0x18, R65 ;  /* 0x00000018ff317819 */ /* 0x000fe20000011441 */
[----:B------:R-:W-:Y:S01]  /*71c0*/  IMAD R26, R47, R30, RZ ;  /* 0x0000001e2f1a7224 */ /* 0x000fe200078e02ff */
[----:B------:R-:W-:Y:S01]  /*71d0*/  I2IP.S8.S32.SAT R117, R27, R22, RZ ;  /* 0x000000161b757239 */ /* 0x000fe200000014ff */
[----:B------:R-:W-:Y:S02]  /*71e0*/  IMAD.SHL.U32 R61, R63, 0x100, RZ ;  /* 0x000001003f3d7824 */ /* 0x000fe400078e00ff */
[----:B------:R-:W-:Y:S01]  /*71f0*/  IMAD R31, R47, R31, RZ ;  /* 0x0000001f2f1f7224 */ /* 0x000fe200078e02ff */
[----:B------:R-:W-:Y:S01]  /*7200*/  I2IP.S8.S32.SAT R117, R21, R20, R117 ;  /* 0x0000001415757239 */ /* 0x000fe20000001475 */
[----:B------:R-:W-:Y:S01]  /*7210*/  IMAD R25, R51, R50, R25 ;  /* 0x0000003233197224 */ /* 0x000fe200078e0219 */
[----:B------:R-:W-:Y:S01]  /*7220*/  MOV R51, R64 ;  /* 0x0000004000337202 */ /* 0x000fe20000000f00 */
[----:B------:R-:W-:Y:S01]  /*7230*/  IMAD R28, R47, R32, RZ ;  /* 0x000000202f1c7224 */ /* 0x000fe200078e02ff */
[----:B------:R-:W-:Y:S01]  /*7240*/  SHF.R.S32.HI R53, RZ, 0x18, R61 ;  /* 0x00000018ff357819 */ /* 0x000fe2000001143d */
[-C--:B------:R-:W-:Y:S02]  /*7250*/  IMAD R26, R49, R50.reuse, R26 ;  /* 0x00000032311a7224 */ /* 0x080fe400078e021a */
[----:B------:R-:W-:Y:S02]  /*7260*/  IMAD R29, R47, R33, RZ ;  /* 0x000000212f1d7224 */ /* 0x000fe400078e02ff */
[-C--:B------:R-:W-:Y:S02]  /*7270*/  IMAD R31, R59, R50.reuse, R31 ;  /* 0x000000323b1f7224 */ /* 0x080fe400078e021f */
[----:B------:R-:W-:Y:S02]  /*7280*/  IMAD R28, R51, R50, R28 ;  /* 0x00000032331c7224 */ /* 0x000fe400078e021c */
[----:B------:R-:W-:Y:S01]  /*7290*/  IMAD R30, R47, R34, RZ ;  /* 0x000000222f1e7224 */ /* 0x000fe200078e02ff */
[----:B------:R-:W-:Y:S01]  /*72a0*/  I2IP.S8.S32.SAT R114, R31, R26, RZ ;  /* 0x0000001a1f727239 */ /* 0x000fe200000014ff */
[----:B------:R-:W-:Y:S02]  /*72b0*/  IMAD R29, R52, R50, R29 ;  /* 0x00000032341d7224 */ /* 0x000fe400078e021d */
[----:B------:R-:W-:Y:S01]  /*72c0*/  IMAD R35, R47, R35, RZ ;  /* 0x000000232f237224 */ /* 0x000fe200078e02ff */
[----:B------:R-:W-:Y:S01]  /*72d0*/  I2IP.S8.S32.SAT R118, R25, R24, R114 ;  /* 0x0000001819767239 */ /* 0x000fe20000001472 */
[-C--:B------:R-:W-:Y:S02]  /*72e0*/  IMAD R30, R53, R50.reuse, R30 ;  /* 0x00000032351e7224 */ /* 0x080fe400078e021e */
[----:B------:R-:W-:Y:S05]  /*72f0*/  IMAD R35, R60, R50, R35 ;  /* 0x000000323c237224 */ /* 0x000fea00078e0223 */
[----:B------:R-:W-:Y:S04]  /*7300*/  I2IP.S8.S32.SAT R115, R35, R30, RZ ;  /* 0x0000001e23737239 */ /* 0x000fe800000014ff */
[----:B------:R-:W-:Y:S05]  /*7310*/  I2IP.S8.S32.SAT R119, R29, R28, R115 ;  /* 0x0000001c1d777239 */ /* 0x000fea0000001473 */
        /* <DEDUP_REMOVED lines=9> */
[----:B------:R-:W-:Y:S02]  /*73b0*/  UIADD3 UR8, UP0, UPT, UR52, 0x680, URZ ;  /* 0x0000068034087890 */ /* 0x000fe4000ff1e0ff */
[----:B------:R-:W-:Y:S02]  /*73c0*/  UIADD3 UR5, UPT, UPT, UR41, 0x40, URZ ;  /* 0x0000004029057890 */ /* 0x000fe4000fffe0ff */
[----:B------:R-:W-:Y:S02]  /*73d0*/  UIADD3 UR4, UPT, UPT, UR49, 0x3200, URZ ;  /* 0x0000320031047890 */ /* 0x000fe4000fffe0ff */
[----:B------:R-:W-:Y:S01]  /*73e0*/  UIADD3.X UR9, UPT, UPT, URZ, UR53, URZ, UP0, !UPT ;  /* 0x00000035ff097290 */ /* 0x000fe200087fe4ff */
[----:B------:R-:W-:Y:S01]  /*73f0*/  UMOV UR6, UR42 ;  /* 0x0000002a00067c82 */ /* 0x000fe20008000000 */
[----:B------:R-:W-:Y:S07]  /*7400*/  UMOV UR7, UR36 ;  /* 0x0000002400077c82 */ /* 0x000fee0008000000 */
[----:B------:R2:W-:Y:S01]  /*7410*/  UTMASTG.3D [UR4], [UR8] ;  /* 0x00000004080073b5 */ /* 0x0005e20008010000 */
[----:B------:R0:W-:Y:S01]  /*7420*/  UTMACMDFLUSH ;  /* 0x00000000000079b7 */ /* 0x0001e20000000000 */
[----:B--2---:R-:W-:Y:S04]  /*7430*/  DEPBAR.LE SB0, 0x1 ;  /* 0x000080400000791a */ /* 0x004fe80000000000 */
.L_x_103:
[----:B------:R-:W-:Y:S05]  /*7440*/  BSYNC.RECONVERGENT B0 ;  /* 0x0000000000007941 */ /* 0x000fea0003800200 */
.L_x_102:
[----:B------:R-:W-:Y:S01]  /*7450*/  BAR.SYNC.DEFER_BLOCKING 0x1, 0x80 ;  /* 0x0042000000007b1d */ /* 0x000fe20000010000 */
[----:B------:R-:W-:Y:S01]  /*7460*/  ISETP.NE.AND P2, PT, R106, RZ, PT ;  /* 0x000000ff6a00720c */ /* 0x000fe20003f45270 */
[----:B------:R-:W-:Y:S01]  /*7470*/  IMAD.IADD R20, R43, 0x1, R83 ;  /* 0x000000012b147824 */ /* 0x000fe200078e0253 */
[----:B------:R-:W-:Y:S01]  /*7480*/  ISETP.NE.AND P0, PT, R107, 0x2, PT ;  /* 0x000000026b00780c */ /* 0x000fe20003f05270 */
[----:B------:R-:W-:Y:S01]  /*7490*/  IMAD.IADD R21, R45, 0x1, R90 ;  /* 0x000000012d157824 */ /* 0x000fe200078e025a */
[----:B------:R-:W-:Y:S02]  /*74a0*/  ISETP.NE.AND P1, PT, R113, 0x4, PT ;  /* 0x000000047100780c */ /* 0x000fe40003f25270 */
[----:B------:R-:W-:Y:S02]  /*74b0*/  SEL R0, RZ, 0x1, P0 ;  /* 0x00000001ff007807 */ /* 0x000fe40000000000 */
[----:B------:R-:W-:Y:S02]  /*74c0*/  SEL R3, RZ, 0x1, P1 ;  /* 0x00000001ff037807 */ /* 0x000fe40000800000 */
[----:B------:R-:W-:Y:S02]  /*74d0*/  LOP3.LUT R101, R101, R0, RZ, 0x3c, !PT ;  /* 0x0000000065657212 */ /* 0x000fe400078e3cff */
[----:B------:R-:W-:Y:S02]  /*74e0*/  LOP3.LUT R102, R102, R3, RZ, 0x3c, !PT ;  /* 0x0000000366667212 */ /* 0x000fe400078e3cff */
[----:B------:R-:W-:Y:S02]  /*74f0*/  @P2 R2UR UR36, R98 ;  /* 0x00000000622422ca */ /* 0x000fe400000e0000 */
[----:B------:R-:W-:Y:S02]  /*7500*/  SEL R107, R107, RZ, P0 ;  /* 0x000000ff6b6b7207 */ /* 0x000fe40000000000 */
[----:B------:R-:W-:Y:S01]  /*7510*/  SEL R44, R113, RZ, P1 ;  /* 0x000000ff712c7207 */ /* 0x000fe20000800000 */
[----:B------:R-:W-:Y:S10]  /*7520*/  @P2 BRA `(.L_x_104) ;  /* 0xffffffd400d82947 */ /* 0x000ff4000383ffff */
[----:B------:R-:W-:Y:S05]  /*7530*/  EXIT ;  /* 0x000000000000794d */ /* 0x000fea0003800000 */
.L_x_19:
[----:B--2---:R2:W1:Y:S02]  /*7540*/  SYNCS.PHASECHK.TRANS64.TRYWAIT P0, [R3+URZ+0xe0], R2 ;  /* 0x0000e002030075a7 */ /* 0x00446400080011ff */
[----:B-1----:R-:W-:Y:S05]  /*7550*/  @!P0 NANOSLEEP.SYNCS 0x989680 ;  /* 0x009896800000895d */ /* 0x002fea0003900000 */
[----:B------:R-:W1:Y:S02]  /*7560*/  @!P0 SYNCS.PHASECHK.TRANS64 P0, [R3+URZ+0xe0], R2 ;  /* 0x0000e002030085a7 */ /* 0x000e6400080010ff */
[----:B-1----:R-:W-:Y:S05]  /*7570*/  @!P0 BRA `(.L_x_19) ;  /* 0xfffffffc00f08947 */ /* 0x002fea000383ffff */
[----:B------:R-:W-:Y:S05]  /*7580*/  BRA `(.L_x_105) ;  /* 0xffffffa000047947 */ /* 0x000fea000383ffff */
.L_x_22:
[----:B-1----:R-:W-:-:S07]  /*7590*/  MOV R2, UR33 ;  /* 0x0000002100027c02 */ /* 0x002fce0008000f00 */
.L_x_106:
[----:B-1----:R1:W2:Y:S02]  /*75a0*/  SYNCS.PHASECHK.TRANS64.TRYWAIT P0, [R2+URZ+0x20], R5 ;  /* 0x00002005020075a7 */ /* 0x0022a400080011ff */
[----:B--2---:R-:W-:Y:S05]  /*75b0*/  @!P0 NANOSLEEP.SYNCS 0x989680 ;  /* 0x009896800000895d */ /* 0x004fea0003900000 */
[----:B------:R-:W2:Y:S02]  /*75c0*/  @!P0 SYNCS.PHASECHK.TRANS64 P0, [R2+URZ+0x20], R5 ;  /* 0x00002005020085a7 */ /* 0x000ea400080010ff */
[----:B--2---:R-:W-:Y:S05]  /*75d0*/  @!P0 BRA `(.L_x_106) ;  /* 0xfffffffc00f08947 */ /* 0x004fea000383ffff */
[----:B------:R-:W-:Y:S05]  /*75e0*/  BRA `(.L_x_21) ;  /* 0xffffffa000547947 */ /* 0x000fea000383ffff */
.L_x_28:
[----:B-1----:R-:W-:-:S07]  /*75f0*/  MOV R2, UR33 ;  /* 0x0000002100027c02 */ /* 0x002fce0008000f00 */
.L_x_107:
[----:B-1----:R1:W2:Y:S02]  /*7600*/  SYNCS.PHASECHK.TRANS64.TRYWAIT P0, [R2+URZ+0x20], R5 ;  /* 0x00002005020075a7 */ /* 0x0022a400080011ff */
[----:B--2---:R-:W-:Y:S05]  /*7610*/  @!P0 NANOSLEEP.SYNCS 0x989680 ;  /* 0x009896800000895d */ /* 0x004fea0003900000 */
[----:B------:R-:W2:Y:S02]  /*7620*/  @!P0 SYNCS.PHASECHK.TRANS64 P0, [R2+URZ+0x20], R5 ;  /* 0x00002005020085a7 */ /* 0x000ea400080010ff */
[----:B--2---:R-:W-:Y:S05]  /*7630*/  @!P0 BRA `(.L_x_107) ;  /* 0xfffffffc00f08947 */ /* 0x004fea000383ffff */
[----:B------:R-:W-:Y:S05]  /*7640*/  BRA `(.L_x_27) ;  /* 0xffffffa4002c7947 */ /* 0x000fea000383ffff */
.L_x_32:
[----:B-1----:R1:W2:Y:S02]  /*7650*/  SYNCS.PHASECHK.TRANS64.TRYWAIT P0, [R2+URZ+0x70], R3 ;  /* 0x00007003020075a7 */ /* 0x0022a400080011ff */
[----:B--2---:R-:W-:Y:S05]  /*7660*/  @!P0 NANOSLEEP.SYNCS 0x989680 ;  /* 0x009896800000895d */ /* 0x004fea0003900000 */
[----:B------:R-:W2:Y:S02]  /*7670*/  @!P0 SYNCS.PHASECHK.TRANS64 P0, [R2+URZ+0x70], R3 ;  /* 0x00007003020085a7 */ /* 0x000ea400080010ff */
[----:B--2---:R-:W-:Y:S05]  /*7680*/  @!P0 BRA `(.L_x_32) ;  /* 0xfffffffc00f08947 */ /* 0x004fea000383ffff */
[----:B------:R-:W-:Y:S05]  /*7690*/  BRA `(.L_x_108) ;  /* 0xffffffa400e47947 */ /* 0x000fea000383ffff */
.L_x_36:
[----:B----4-:R-:W-:-:S07]  /*76a0*/  MOV R0, UR5 ;  /* 0x0000000500007c02 */ /* 0x010fce0008000f00 */
.L_x_109:
[----:B-1----:R1:W2:Y:S02]  /*76b0*/  SYNCS.PHASECHK.TRANS64.TRYWAIT P0, [R0+URZ], R3 ;  /* 0x00000003000075a7 */ /* 0x0022a400080011ff */
[----:B--2---:R-:W-:Y:S05]  /*76c0*/  @!P0 NANOSLEEP.SYNCS 0x989680 ;  /* 0x009896800000895d */ /* 0x004fea0003900000 */
[----:B------:R-:W2:Y:S02]  /*76d0*/  @!P0 SYNCS.PHASECHK.TRANS64 P0, [R0+URZ], R3 ;  /* 0x00000003000085a7 */ /* 0x000ea400080010ff */
[----:B--2---:R-:W-:Y:S05]  /*76e0*/  @!P0 BRA `(.L_x_109) ;  /* 0xfffffffc00f08947 */ /* 0x004fea000383ffff */
[----:B------:R-:W-:Y:S05]  /*76f0*/  BRA `(.L_x_110) ;  /* 0xffffffac00547947 */ /* 0x000fea000383ffff */
.L_x_37:
[----:B----4-:R-:W-:-:S07]  /*7700*/  MOV R0, UR5 ;  /* 0x0000000500007c02 */ /* 0x010fce0008000f00 */
.L_x_111:
[----:B-1----:R1:W2:Y:S02]  /*7710*/  SYNCS.PHASECHK.TRANS64.TRYWAIT P0, [R0+URZ], R3 ;  /* 0x00000003000075a7 */ /* 0x0022a400080011ff */
[----:B--2---:R-:W-:Y:S05]  /*7720*/  @!P0 NANOSLEEP.SYNCS 0x989680 ;  /* 0x009896800000895d */ /* 0x004fea0003900000 */
[----:B------:R-:W2:Y:S02]  /*7730*/  @!P0 SYNCS.PHASECHK.TRANS64 P0, [R0+URZ], R3 ;  /* 0x00000003000085a7 */ /* 0x000ea400080010ff */
[----:B--2---:R-:W-:Y:S05]  /*7740*/  @!P0 BRA `(.L_x_111) ;  /* 0xfffffffc00f08947 */ /* 0x004fea000383ffff */
[----:B------:R-:W-:Y:S05]  /*7750*/  BRA `(.L_x_112) ;  /* 0xffffffac00607947 */ /* 0x000fea000383ffff */
.L_x_38:
[----:B----4-:R-:W-:-:S07]  /*7760*/  MOV R0, UR5 ;  /* 0x0000000500007c02 */ /* 0x010fce0008000f00 */
.L_x_113:
[----:B-1----:R1:W2:Y:S02]  /*7770*/  SYNCS.PHASECHK.TRANS64.TRYWAIT P0, [R0+URZ], R3 ;  /* 0x00000003000075a7 */ /* 0x0022a400080011ff */
[----:B--2---:R-:W-:Y:S05]  /*7780*/  @!P0 NANOSLEEP.SYNCS 0x989680 ;  /* 0x009896800000895d */ /* 0x004fea0003900000 */
[----:B------:R-:W2:Y:S02]  /*7790*/  @!P0 SYNCS.PHASECHK.TRANS64 P0, [R0+URZ], R3 ;  /* 0x00000003000085a7 */ /* 0x000ea400080010ff */
[----:B--2---:R-:W-:Y:S05]  /*77a0*/  @!P0 BRA `(.L_x_113) ;  /* 0xfffffffc00f08947 */ /* 0x004fea000383ffff */
[----:B------:R-:W-:Y:S05]  /*77b0*/  BRA `(.L_x_114) ;  /* 0xffffffac006c7947 */ /* 0x000fea000383ffff */
.L_x_41:
[----:B-1----:R1:W2:Y:S02]  /*77c0*/  SYNCS.PHASECHK.TRANS64.TRYWAIT P0, [R0+URZ+0xd0], R5 ;  /* 0x0000d005000075a7 */ /* 0x0022a400080011ff */
[----:B--2---:R-:W-:Y:S05]  /*77d0*/  @!P0 NANOSLEEP.SYNCS 0x989680 ;  /* 0x009896800000895d */ /* 0x004fea0003900000 */
[----:B------:R-:W2:Y:S02]  /*77e0*/  @!P0 SYNCS.PHASECHK.TRANS64 P0, [R0+URZ+0xd0], R5 ;  /* 0x0000d005000085a7 */ /* 0x000ea400080010ff */
[----:B--2---:R-:W-:Y:S05]  /*77f0*/  @!P0 BRA `(.L_x_41) ;  /* 0xfffffffc00f08947 */ /* 0x004fea000383ffff */
[----:B------:R-:W-:Y:S05]  /*7800*/  BRA `(.L_x_115) ;  /* 0xffffffac00c87947 */ /* 0x000fea000383ffff */
.L_x_42:
[----:B------:R-:W-:-:S07]  /*7810*/  MOV R0, UR5 ;  /* 0x0000000500007c02 */ /* 0x000fce0008000f00 */
.L_x_116:
[----:B-1----:R1:W2:Y:S02]  /*7820*/  SYNCS.PHASECHK.TRANS64.TRYWAIT P0, [R0+URZ+0x80], R5 ;  /* 0x00008005000075a7 */ /* 0x0022a400080011ff */
[----:B--2---:R-:W-:Y:S05]  /*7830*/  @!P0 NANOSLEEP.SYNCS 0x989680 ;  /* 0x009896800000895d */ /* 0x004fea0003900000 */
[----:B------:R-:W2:Y:S02]  /*7840*/  @!P0 SYNCS.PHASECHK.TRANS64 P0, [R0+URZ+0x80], R5 ;  /* 0x00008005000085a7 */ /* 0x000ea400080010ff */
[----:B--2---:R-:W-:Y:S05]  /*7850*/  @!P0 BRA `(.L_x_116) ;  /* 0xfffffffc00f08947 */ /* 0x004fea000383ffff */
[----:B------:R-:W-:Y:S05]  /*7860*/  BRA `(.L_x_117) ;  /* 0xffffffac00d87947 */ /* 0x000fea000383ffff */
.L_x_43:
[----:B-1----:R1:W2:Y:S02]  /*7870*/  SYNCS.PHASECHK.TRANS64.TRYWAIT P1, [R0+URZ+0x70], R5 ;  /* 0x00007005000075a7 */ /* 0x0022a400080211ff */
[----:B--2---:R-:W-:Y:S05]  /*7880*/  @!P1 NANOSLEEP.SYNCS 0x989680 ;  /* 0x009896800000995d */ /* 0x004fea0003900000 */
[----:B------:R-:W2:Y:S02]  /*7890*/  @!P1 SYNCS.PHASECHK.TRANS64 P1, [R0+URZ+0x70], R5 ;  /* 0x00007005000095a7 */ /* 0x000ea400080210ff */
[----:B--2---:R-:W-:Y:S05]  /*78a0*/  @!P1 BRA `(.L_x_43) ;  /* 0xfffffffc00f09947 */ /* 0x004fea000383ffff */
[----:B------:R-:W-:Y:S05]  /*78b0*/  BRA `(.L_x_118) ;  /* 0xffffffb000087947 */ /* 0x000fea000383ffff */
.L_x_46:
[----:B------:R-:W-:-:S07]  /*78c0*/  MOV R0, UR5 ;  /* 0x0000000500007c02 */ /* 0x000fce0008000f00 */
.L_x_119:
[----:B-1----:R1:W2:Y:S02]  /*78d0*/  SYNCS.PHASECHK.TRANS64.TRYWAIT P0, [R0+URZ+0x80], R3 ;  /* 0x00008003000075a7 */ /* 0x0022a400080011ff */
[----:B--2---:R-:W-:Y:S05]  /*78e0*/  @!P0 NANOSLEEP.SYNCS 0x989680 ;  /* 0x009896800000895d */ /* 0x004fea0003900000 */
[----:B------:R-:W2:Y:S02]  /*78f0*/  @!P0 SYNCS.PHASECHK.TRANS64 P0, [R0+URZ+0x80], R3 ;  /* 0x00008003000085a7 */ /* 0x000ea400080010ff */
[----:B--2---:R-:W-:Y:S05]  /*7900*/  @!P0 BRA `(.L_x_119) ;  /* 0xfffffffc00f08947 */ /* 0x004fea000383ffff */
[----:B------:R-:W-:Y:S05]  /*7910*/  BRA `(.L_x_45) ;  /* 0xffffffb0005c7947 */ /* 0x000fea000383ffff */
.L_x_53:
[----:B-1----:R1:W2:Y:S02]  /*7920*/  SYNCS.PHASECHK.TRANS64.TRYWAIT P1, [R0+URZ+0x70], R5 ;  /* 0x00007005000075a7 */ /* 0x0022a400080211ff */
[----:B--2---:R-:W-:Y:S05]  /*7930*/  @!P1 NANOSLEEP.SYNCS 0x989680 ;  /* 0x009896800000995d */ /* 0x004fea0003900000 */
[----:B------:R-:W2:Y:S02]  /*7940*/  @!P1 SYNCS.PHASECHK.TRANS64 P1, [R0+URZ+0x70], R5 ;  /* 0x00007005000095a7 */ /* 0x000ea400080210ff */
[----:B--2---:R-:W-:Y:S05]  /*7950*/  @!P1 BRA `(.L_x_53) ;  /* 0xfffffffc00f09947 */ /* 0x004fea000383ffff */
[----:B------:R-:W-:Y:S05]  /*7960*/  BRA `(.L_x_120) ;  /* 0xffffffb400ec7947 */ /* 0x000fea000383ffff */
.L_x_54:
[----:B------:R-:W-:-:S07]  /*7970*/  MOV R3, UR6 ;  /* 0x0000000600037c02 */ /* 0x000fce0008000f00 */
.L_x_121:
[----:B-1----:R1:W2:Y:S02]  /*7980*/  SYNCS.PHASECHK.TRANS64.TRYWAIT P0, [R3+URZ+0xb0], R0 ;  /* 0x0000b000030075a7 */ /* 0x0022a400080011ff */
[----:B--2---:R-:W-:Y:S05]  /*7990*/  @!P0 NANOSLEEP.SYNCS 0x989680 ;  /* 0x009896800000895d */ /* 0x004fea0003900000 */
[----:B------:R-:W2:Y:S02]  /*79a0*/  @!P0 SYNCS.PHASECHK.TRANS64 P0, [R3+URZ+0xb0], R0 ;  /* 0x0000b000030085a7 */ /* 0x000ea400080010ff */
[----:B--2---:R-:W-:Y:S05]  /*79b0*/  @!P0 BRA `(.L_x_121) ;  /* 0xfffffffc00f08947 */ /* 0x004fea000383ffff */
[----:B------:R-:W-:Y:S05]  /*79c0*/  BRA `(.L_x_122) ;  /* 0xffffffb8003c7947 */ /* 0x000fea000383ffff */
.L_x_57:
[----:B------:R-:W-:Y:S07]  /*79d0*/  MOV R0, UR11 ;  /* 0x0000000b00007c02 */ /* 0x000fee0008000f00 */
.L_x_123:
[----:B-1----:R1:W2:Y:S02]  /*79e0*/  SYNCS.PHASECHK.TRANS64.TRYWAIT P0, [R0+URZ], R3 ;  /* 0x00000003000075a7 */ /* 0x0022a400080011ff */
[----:B--2---:R-:W-:Y:S05]  /*79f0*/  @!P0 NANOSLEEP.SYNCS 0x989680 ;  /* 0x009896800000895d */ /* 0x004fea0003900000 */
[----:B------:R-:W2:Y:S02]  /*7a00*/  @!P0 SYNCS.PHASECHK.TRANS64 P0, [R0+URZ], R3 ;  /* 0x00000003000085a7 */ /* 0x000ea400080010ff */
[----:B--2---:R-:W-:Y:S05]  /*7a10*/  @!P0 BRA `(.L_x_123) ;  /* 0xfffffffc00f08947 */ /* 0x004fea000383ffff */
[----:B------:R-:W-:Y:S05]  /*7a20*/  BRA `(.L_x_56) ;  /* 0xffffffb800587947 */ /* 0x000fea000383ffff */
.L_x_60:
[----:B------:R-:W-:-:S07]  /*7a30*/  MOV R0, UR6 ;  /* 0x0000000600007c02 */ /* 0x000fce0008000f00 */
.L_x_124:
[----:B--2---:R2:W4:Y:S02]  /*7a40*/  SYNCS.PHASECHK.TRANS64.TRYWAIT P0, [R0+URZ], R3 ;  /* 0x00000003000075a7 */ /* 0x00452400080011ff */
[----:B----4-:R-:W-:Y:S05]  /*7a50*/  @!P0 NANOSLEEP.SYNCS 0x989680 ;  /* 0x009896800000895d */ /* 0x010fea0003900000 */
[----:B------:R-:W4:Y:S02]  /*7a60*/  @!P0 SYNCS.PHASECHK.TRANS64 P0, [R0+URZ], R3 ;  /* 0x00000003000085a7 */ /* 0x000f2400080010ff */
[----:B----4-:R-:W-:Y:S05]  /*7a70*/  @!P0 BRA `(.L_x_124) ;  /* 0xfffffffc00f08947 */ /* 0x010fea000383ffff */
[----:B------:R-:W-:Y:S05]  /*7a80*/  BRA `(.L_x_125) ;  /* 0xffffffbc00847947 */ /* 0x000fea000383ffff */
.L_x_61:
[----:B------:R-:W-:-:S07]  /*7a90*/  MOV R0, UR6 ;  /* 0x0000000600007c02 */ /* 0x000fce0008000f00 */
.L_x_126:
[----:B-1----:R1:W2:Y:S02]  /*7aa0*/  SYNCS.PHASECHK.TRANS64.TRYWAIT P0, [R0+URZ], R3 ;  /* 0x00000003000075a7 */ /* 0x0022a400080011ff */
[----:B--2---:R-:W-:Y:S05]  /*7ab0*/  @!P0 NANOSLEEP.SYNCS 0x989680 ;  /* 0x009896800000895d */ /* 0x004fea0003900000 */
[----:B------:R-:W2:Y:S02]  /*7ac0*/  @!P0 SYNCS.PHASECHK.TRANS64 P0, [R0+URZ], R3 ;  /* 0x00000003000085a7 */ /* 0x000ea400080010ff */
[----:B--2---:R-:W-:Y:S05]  /*7ad0*/  @!P0 BRA `(.L_x_126) ;  /* 0xfffffffc00f08947 */ /* 0x004fea000383ffff */
[----:B------:R-:W-:Y:S05]  /*7ae0*/  BRA `(.L_x_127) ;  /* 0xffffffbc00907947 */ /* 0x000fea000383ffff */
.L_x_62:
[----:B------:R-:W-:-:S07]  /*7af0*/  MOV R0, UR6 ;  /* 0x0000000600007c02 */ /* 0x000fce0008000f00 */
.L_x_128:
[----:B-1----:R1:W2:Y:S02]  /*7b00*/  SYNCS.PHASECHK.TRANS64.TRYWAIT P0, [R0+URZ], R3 ;  /* 0x00000003000075a7 */ /* 0x0022a400080011ff */
[----:B--2---:R-:W-:Y:S05]  /*7b10*/  @!P0 NANOSLEEP.SYNCS 0x989680 ;  /* 0x009896800000895d */ /* 0x004fea0003900000 */
[----:B------:R-:W2:Y:S02]  /*7b20*/  @!P0 SYNCS.PHASECHK.TRANS64 P0, [R0+URZ], R3 ;  /* 0x00000003000085a7 */ /* 0x000ea400080010ff */
[----:B--2---:R-:W-:Y:S05]  /*7b30*/  @!P0 BRA `(.L_x_128) ;  /* 0xfffffffc00f08947 */ /* 0x004fea000383ffff */
[----:B------:R-:W-:Y:S05]  /*7b40*/  BRA `(.L_x_129) ;  /* 0xffffffbc009c7947 */ /* 0x000fea000383ffff */
.L_x_63:
[----:B------:R-:W-:-:S07]  /*7b50*/  MOV R0, UR7 ;  /* 0x0000000700007c02 */ /* 0x000fce0008000f00 */
.L_x_130:
[----:B-1----:R1:W2:Y:S02]  /*7b60*/  SYNCS.PHASECHK.TRANS64.TRYWAIT P0, [R0+URZ], R3 ;  /* 0x00000003000075a7 */ /* 0x0022a400080011ff */
[----:B--2---:R-:W-:Y:S05]  /*7b70*/  @!P0 NANOSLEEP.SYNCS 0x989680 ;  /* 0x009896800000895d */ /* 0x004fea0003900000 */
[----:B------:R-:W2:Y:S02]  /*7b80*/  @!P0 SYNCS.PHASECHK.TRANS64 P0, [R0+URZ], R3 ;  /* 0x00000003000085a7 */ /* 0x000ea400080010ff */
[----:B--2---:R-:W-:Y:S05]  /*7b90*/  @!P0 BRA `(.L_x_130) ;  /* 0xfffffffc00f08947 */ /* 0x004fea000383ffff */
[----:B------:R-:W-:Y:S05]  /*7ba0*/  BRA `(.L_x_131) ;  /* 0xffffffbc00a87947 */ /* 0x000fea000383ffff */
.L_x_68:
[----:B--2---:R2:W3:Y:S02]  /*7bb0*/  SYNCS.PHASECHK.TRANS64.TRYWAIT P0, [R0+URZ+0x70], R3 ;  /* 0x00007003000075a7 */ /* 0x0044e400080011ff */
[----:B---3--:R-:W-:Y:S05]  /*7bc0*/  @!P0 NANOSLEEP.SYNCS 0x989680 ;  /* 0x009896800000895d */ /* 0x008fea0003900000 */
[----:B------:R-:W3:Y:S02]  /*7bd0*/  @!P0 SYNCS.PHASECHK.TRANS64 P0, [R0+URZ+0x70], R3 ;  /* 0x00007003000085a7 */ /* 0x000ee400080010ff */
[----:B---3--:R-:W-:Y:S05]  /*7be0*/  @!P0 BRA `(.L_x_68) ;  /* 0xfffffffc00f08947 */ /* 0x008fea000383ffff */
[----:B------:R-:W-:Y:S05]  /*7bf0*/  BRA `(.L_x_132) ;  /* 0xffffffc000ac7947 */ /* 0x000fea000383ffff */
.L_x_71:
[----:B------:R-:W-:Y:S07]  /*7c00*/  MOV R0, UR7 ;  /* 0x0000000700007c02 */ /* 0x000fee0008000f00 */
.L_x_133:
[----:B--2---:R2:W3:Y:S02]  /*7c10*/  SYNCS.PHASECHK.TRANS64.TRYWAIT P0, [R0+URZ+0x68], R3 ;  /* 0x00006803000075a7 */ /* 0x0044e400080011ff */
[----:B---3--:R-:W-:Y:S05]  /*7c20*/  @!P0 NANOSLEEP.SYNCS 0x989680 ;  /* 0x009896800000895d */ /* 0x008fea0003900000 */
[----:B------:R-:W3:Y:S02]  /*7c30*/  @!P0 SYNCS.PHASECHK.TRANS64 P0, [R0+URZ+0x68], R3 ;  /* 0x00006803000085a7 */ /* 0x000ee400080010ff */
[----:B---3--:R-:W-:Y:S05]  /*7c40*/  @!P0 BRA `(.L_x_133) ;  /* 0xfffffffc00f08947 */ /* 0x008fea000383ffff */
[----:B------:R-:W-:Y:S05]  /*7c50*/  BRA `(.L_x_70) ;  /* 0xffffffc4008c7947 */ /* 0x000fea000383ffff */
.L_x_74:
[----:B--2---:R-:W-:Y:S07]  /*7c60*/  MOV R3, UR7 ;  /* 0x0000000700037c02 */ /* 0x004fee0008000f00 */
.L_x_134:
[----:B-1----:R1:W2:Y:S02]  /*7c70*/  SYNCS.PHASECHK.TRANS64.TRYWAIT P0, [R3+URZ+0x50], R12 ;  /* 0x0000500c030075a7 */ /* 0x0022a400080011ff */
[----:B--2---:R-:W-:Y:S05]  /*7c80*/  @!P0 NANOSLEEP.SYNCS 0x989680 ;  /* 0x009896800000895d */ /* 0x004fea0003900000 */
[----:B------:R-:W2:Y:S02]  /*7c90*/  @!P0 SYNCS.PHASECHK.TRANS64 P0, [R3+URZ+0x50], R12 ;  /* 0x0000500c030085a7 */ /* 0x000ea400080010ff */
[----:B--2---:R-:W-:Y:S05]  /*7ca0*/  @!P0 BRA `(.L_x_134) ;  /* 0xfffffffc00f08947 */ /* 0x004fea000383ffff */
[----:B------:R-:W-:Y:S05]  /*7cb0*/  BRA `(.L_x_135) ;  /* 0xffffffc800047947 */ /* 0x000fea000383ffff */
.L_x_75:
[----:B------:R-:W-:Y:S07]  /*7cc0*/  MOV R3, UR7 ;  /* 0x0000000700037c02 */ /* 0x000fee0008000f00 */
.L_x_136:
[----:B-1----:R1:W2:Y:S02]  /*7cd0*/  SYNCS.PHASECHK.TRANS64.TRYWAIT P0, [R3+URZ+0x58], R12 ;  /* 0x0000580c030075a7 */ /* 0x0022a400080011ff */
[----:B--2---:R-:W-:Y:S05]  /*7ce0*/  @!P0 NANOSLEEP.SYNCS 0x989680 ;  /* 0x009896800000895d */ /* 0x004fea0003900000 */
[----:B------:R-:W2:Y:S02]  /*7cf0*/  @!P0 SYNCS.PHASECHK.TRANS64 P0, [R3+URZ+0x58], R12 ;  /* 0x0000580c030085a7 */ /* 0x000ea400080010ff */
[----:B--2---:R-:W-:Y:S05]  /*7d00*/  @!P0 BRA `(.L_x_136) ;  /* 0xfffffffc00f08947 */ /* 0x004fea000383ffff */
[----:B------:R-:W-:Y:S05]  /*7d10*/  BRA `(.L_x_137) ;  /* 0xffffffc800847947 */ /* 0x000fea000383ffff */
.L_x_77:
[----:B------:R-:W-:-:S07]  /*7d20*/  MOV R0, UR7 ;  /* 0x0000000700007c02 */ /* 0x000fce0008000f00 */
.L_x_138:
[----:B-1----:R1:W3:Y:S02]  /*7d30*/  SYNCS.PHASECHK.TRANS64.TRYWAIT P0, [R0+URZ+0x50], R3 ;  /* 0x00005003000075a7 */ /* 0x0022e400080011ff */
[----:B---3--:R-:W-:Y:S05]  /*7d40*/  @!P0 NANOSLEEP.SYNCS 0x989680 ;  /* 0x009896800000895d */ /* 0x008fea0003900000 */
[----:B------:R-:W3:Y:S02]  /*7d50*/  @!P0 SYNCS.PHASECHK.TRANS64 P0, [R0+URZ+0x50], R3 ;  /* 0x00005003000085a7 */ /* 0x000ee400080010ff */
[----:B---3--:R-:W-:Y:S05]  /*7d60*/  @!P0 BRA `(.L_x_138) ;  /* 0xfffffffc00f08947 */ /* 0x008fea000383ffff */
[----:B------:R-:W-:Y:S05]  /*7d70*/  BRA `(.L_x_139) ;  /* 0xffffffc800f47947 */ /* 0x000fea000383ffff */
.L_x_79:
[----:B--2---:R2:W4:Y:S02]  /*7d80*/  SYNCS.PHASECHK.TRANS64.TRYWAIT P0, [R0+URZ+0x70], R3 ;  /* 0x00007003000075a7 */ /* 0x00452400080011ff */
[----:B----4-:R-:W-:Y:S05]  /*7d90*/  @!P0 NANOSLEEP.SYNCS 0x989680 ;  /* 0x009896800000895d */ /* 0x010fea0003900000 */
[----:B------:R-:W4:Y:S02]  /*7da0*/  @!P0 SYNCS.PHASECHK.TRANS64 P0, [R0+URZ+0x70], R3 ;  /* 0x00007003000085a7 */ /* 0x000f2400080010ff */
[----:B----4-:R-:W-:Y:S05]  /*7db0*/  @!P0 BRA `(.L_x_79) ;  /* 0xfffffffc00f08947 */ /* 0x010fea000383ffff */
[----:B------:R-:W-:Y:S05]  /*7dc0*/  BRA `(.L_x_140) ;  /* 0xffffffcc00c47947 */ /* 0x000fea000383ffff */
.L_x_90:
[----:B-1----:R1:W3:Y:S02]  /*7dd0*/  SYNCS.PHASECHK.TRANS64.TRYWAIT P1, [R0+URZ+0x40], R3 ;  /* 0x00004003000075a7 */ /* 0x0022e400080211ff */
[----:B---3--:R-:W-:Y:S05]  /*7de0*/  @!P1 NANOSLEEP.SYNCS 0x989680 ;  /* 0x009896800000995d */ /* 0x008fea0003900000 */
[----:B------:R-:W3:Y:S02]  /*7df0*/  @!P1 SYNCS.PHASECHK.TRANS64 P1, [R0+URZ+0x40], R3 ;  /* 0x00004003000095a7 */ /* 0x000ee400080210ff */
[----:B---3--:R-:W-:Y:S05]  /*7e00*/  @!P1 BRA `(.L_x_90) ;  /* 0xfffffffc00f09947 */ /* 0x008fea000383ffff */
[----:B------:R-:W-:Y:S05]  /*7e10*/  BRA `(.L_x_89) ;  /* 0xffffffd800dc7947 */ /* 0x000fea000383ffff */
.L_x_92:
[----:B---3--:R3:W4:Y:S02]  /*7e20*/  SYNCS.PHASECHK.TRANS64.TRYWAIT P0, [R108+URZ+0x90], R7 ;  /* 0x000090076c0075a7 */ /* 0x00872400080011ff */
[----:B----4-:R-:W-:Y:S05]  /*7e30*/  @!P0 NANOSLEEP.SYNCS 0x989680 ;  /* 0x009896800000895d */ /* 0x010fea0003900000 */
[----:B------:R-:W4:Y:S02]  /*7e40*/  @!P0 SYNCS.PHASECHK.TRANS64 P0, [R108+URZ+0x90], R7 ;  /* 0x000090076c0085a7 */ /* 0x000f2400080010ff */
[----:B----4-:R-:W-:Y:S05]  /*7e50*/  @!P0 BRA `(.L_x_92) ;  /* 0xfffffffc00f08947 */ /* 0x010fea000383ffff */
[----:B------:R-:W-:Y:S05]  /*7e60*/  BRA `(.L_x_91) ;  /* 0xffffffdc00307947 */ /* 0x000fea000383ffff */
.L_x_100:
[----:B--2---:R2:W3:Y:S02]  /*7e70*/  SYNCS.PHASECHK.TRANS64.TRYWAIT P0, [R75+URZ+0x40], R0 ;  /* 0x000040004b0075a7 */ /* 0x0044e400080011ff */
[----:B---3--:R-:W-:Y:S05]  /*7e80*/  @!P0 NANOSLEEP.SYNCS 0x989680 ;  /* 0x009896800000895d */ /* 0x008fea0003900000 */
[----:B------:R-:W3:Y:S02]  /*7e90*/  @!P0 SYNCS.PHASECHK.TRANS64 P0, [R75+URZ+0x40], R0 ;  /* 0x000040004b0085a7 */ /* 0x000ee400080010ff */
[----:B---3--:R-:W-:Y:S05]  /*7ea0*/  @!P0 BRA `(.L_x_100) ;  /* 0xfffffffc00f08947 */ /* 0x008fea000383ffff */
[----:B------:R-:W-:Y:S05]  /*7eb0*/  BRA `(.L_x_99) ;  /* 0xffffffe800247947 */ /* 0x000fea000383ffff */
        .weak           $__internal_0_$__cuda_sm10x_tcgen05_guardrail_trap_col_being_dealloced_not_returned_by_alloc
        .type           $__internal_0_$__cuda_sm10x_tcgen05_guardrail_trap_col_being_dealloced_not_returned_by_alloc,@function
        .size           $__internal_0_$__cuda_sm10x_tcgen05_guardrail_trap_col_being_dealloced_not_returned_by_alloc,($__internal_1_$__cuda_sm10x_tcgen05_guardrail_trap_phase_invalid_during_alloc - $__internal_0_$__cuda_sm10x_tcgen05_guardrail_trap_col_being_dealloced_not_returned_by_alloc)
$__internal_0_$__cuda_sm10x_tcgen05_guardrail_trap_col_being_dealloced_not_returned_by_alloc:
[----:B------:R-:W-:Y:S05]  /*7ec0*/  BPT.TRAP 0x1 ;  /* 0x000000040000795c */ /* 0x000fea0000300000 */
[----:B------:R-:W-:-:S04]  /*7ed0*/  HFMA2 R3, -RZ, RZ, 0, 0 ;  /* 0x00000000ff037431 */ /* 0x000fc800000001ff */
[----:B------:R-:W-:Y:S05]  /*7ee0*/  RET.REL.NODEC R2 `(_ZN7cutlass13device_kernelINS_4gemm6kernel13GemmUniversalIN4cute5tupleIJiiiiEEENS1_10collective13CollectiveMmaINS1_35MainloopSm100TmaUmmaWarpSpecializedILi4ELi2ELi4ENS5_IJNS4_1CILi1EEESB_SB_EEEEENS5_IJNSA_ILi64EEENSA_ILi128EEENSA_ILi256EEEEEEaNS5_IJlSB_lEEEaSI_NS4_8TiledMMAINS4_8MMA_AtomIJNS4_15SM100_MMA_S8_SSIaaiLi64ELi128ELNS4_4UMMA5MajorE0ELSN_0ELNSM_8SaturateE0EEEEEENS4_6LayoutISC_NS5_IJNSA_ILi0EEESS_SS_EEEEENS5_IJNS4_10UnderscoreESV_SV_EEEEENS4_13SM90_TMA_LOADENS4_14ComposedLayoutINS4_7SwizzleILi3ELi4ELi3EEENS4_18smem_ptr_flag_bitsILi8EEENSR_INS5_IJNSA_ILi8EEESF_EEENS5_IJSF_SB_EEEEEEEvNS4_8identityESY_S18_vS19_EENS_8epilogue10collective18CollectiveEpilogueINS1B_23Sm100TmaWarpSpecializedILi2ELi2ELi32ELb0ELb0EEEJSH_NS5_IJNSR_ISE_SB_EES1G_EEEaSI_aSI_NS1B_6fusion15FusionCallbacksIS1F_NS1I_17LinearCombinationIaiaiLNS_15FloatRoundStyleE2EEESH_S1H_JEEENS4_5SM1004TMEM4LOAD26SM100_TMEM_LOAD_16dp32b32xESY_NSZ_INS10_ILi2ELi4ELi3EEES13_NSR_INS5_IJS14_SE_EEENS5_IJSE_SB_EEEEEEENS4_39AutoVectorizingCopyWithAssumedAlignmentILi128EEENS4_14SM90_TMA_STOREES1W_S1Y_S1Y_EEEvvEEEEvNT_6ParamsE) ;  /* 0xffffff8002447950 */ /* 0x000fea0003c3ffff */
        .weak           $__internal_1_$__cuda_sm10x_tcgen05_guardrail_trap_phase_invalid_during_alloc
        .type           $__internal_1_$__cuda_sm10x_tcgen05_guardrail_trap_phase_invalid_during_alloc,@function
        .size           $__internal_1_$__cuda_sm10x_tcgen05_guardrail_trap_phase_invalid_during_alloc,($__internal_2_$__cuda_sm10x_tcgen05_guardrail_trap_unallocated_columns_being_dealloced - $__internal_1_$__cuda_sm10x_tcgen05_guardrail_trap_phase_invalid_during_alloc)
$__internal_1_$__cuda_sm10x_tcgen05_guardrail_trap_phase_invalid_during_alloc:
[----:B------:R-:W-:Y:S05]  /*7ef0*/  BPT.TRAP 0x1 ;  /* 0x000000040000795c */ /* 0x000fea0000300000 */
[----:B------:R-:W-:-:S04]  /*7f00*/  MOV R3, 0x0 ;  /* 0x0000000000037802 */ /* 0x000fc80000000f00 */
[----:B------:R-:W-:Y:S05]  /*7f10*/  RET.REL.NODEC R2 `(_ZN7cutlass13device_kernelINS_4gemm6kernel13GemmUniversalIN4cute5tupleIJiiiiEEENS1_10collective13CollectiveMmaINS1_35MainloopSm100TmaUmmaWarpSpecializedILi4ELi2ELi4ENS5_IJNS4_1CILi1EEESB_SB_EEEEENS5_IJNSA_ILi64EEENSA_ILi128EEENSA_ILi256EEEEEEaNS5_IJlSB_lEEEaSI_NS4_8TiledMMAINS4_8MMA_AtomIJNS4_15SM100_MMA_S8_SSIaaiLi64ELi128ELNS4_4UMMA5MajorE0ELSN_0ELNSM_8SaturateE0EEEEEENS4_6LayoutISC_NS5_IJNSA_ILi0EEESS_SS_EEEEENS5_IJNS4_10UnderscoreESV_SV_EEEEENS4_13SM90_TMA_LOADENS4_14ComposedLayoutINS4_7SwizzleILi3ELi4ELi3EEENS4_18smem_ptr_flag_bitsILi8EEENSR_INS5_IJNSA_ILi8EEESF_EEENS5_IJSF_SB_EEEEEEEvNS4_8identityESY_S18_vS19_EENS_8epilogue10collective18CollectiveEpilogueINS1B_23Sm100TmaWarpSpecializedILi2ELi2ELi32ELb0ELb0EEEJSH_NS5_IJNSR_ISE_SB_EES1G_EEEaSI_aSI_NS1B_6fusion15FusionCallbacksIS1F_NS1I_17LinearCombinationIaiaiLNS_15FloatRoundStyleE2EEESH_S1H_JEEENS4_5SM1004TMEM4LOAD26SM100_TMEM_LOAD_16dp32b32xESY_NSZ_INS10_ILi2ELi4ELi3EEES13_NSR_INS5_IJS14_SE_EEENS5_IJSE_SB_EEEEEEENS4_39AutoVectorizingCopyWithAssumedAlignmentILi128EEENS4_14SM90_TMA_STOREES1W_S1Y_S1Y_EEEvvEEEEvNT_6ParamsE) ;  /* 0xffffff8002387950 */ /* 0x000fea0003c3ffff */
        .weak           $__internal_2_$__cuda_sm10x_tcgen05_guardrail_trap_unallocated_columns_being_dealloced
        .type           $__internal_2_$__cuda_sm10x_tcgen05_guardrail_trap_unallocated_columns_being_dealloced,@function
        .size           $__internal_2_$__cuda_sm10x_tcgen05_guardrail_trap_unallocated_columns_being_dealloced,(.L_x_142 - $__internal_2_$__cuda_sm10x_tcgen05_guardrail_trap_unallocated_columns_being_dealloced)
$__internal_2_$__cuda_sm10x_tcgen05_guardrail_trap_unallocated_columns_being_dealloced:
[----:B------:R-:W-:Y:S05]  /*7f20*/  BPT.TRAP 0x1 ;  /* 0x000000040000795c */ /* 0x000fea0000300000 */
[----:B------:R-:W-:-:S04]  /*7f30*/  HFMA2 R3, -RZ, RZ, 0, 0 ;  /* 0x00000000ff037431 */ /* 0x000fc800000001ff */
[----:B------:R-:W-:Y:S05]  /*7f40*/  RET.REL.NODEC R2 `(_ZN7cutlass13device_kernelINS_4gemm6kernel13GemmUniversalIN4cute5tupleIJiiiiEEENS1_10collective13CollectiveMmaINS1_35MainloopSm100TmaUmmaWarpSpecializedILi4ELi2ELi4ENS5_IJNS4_1CILi1EEESB_SB_EEEEENS5_IJNSA_ILi64EEENSA_ILi128EEENSA_ILi256EEEEEEaNS5_IJlSB_lEEEaSI_NS4_8TiledMMAINS4_8MMA_AtomIJNS4_15SM100_MMA_S8_SSIaaiLi64ELi128ELNS4_4UMMA5MajorE0ELSN_0ELNSM_8SaturateE0EEEEEENS4_6LayoutISC_NS5_IJNSA_ILi0EEESS_SS_EEEEENS5_IJNS4_10UnderscoreESV_SV_EEEEENS4_13SM90_TMA_LOADENS4_14ComposedLayoutINS4_7SwizzleILi3ELi4ELi3EEENS4_18smem_ptr_flag_bitsILi8EEENSR_INS5_IJNSA_ILi8EEESF_EEENS5_IJSF_SB_EEEEEEEvNS4_8identityESY_S18_vS19_EENS_8epilogue10collective18CollectiveEpilogueINS1B_23Sm100TmaWarpSpecializedILi2ELi2ELi32ELb0ELb0EEEJSH_NS5_IJNSR_ISE_SB_EES1G_EEEaSI_aSI_NS1B_6fusion15FusionCallbacksIS1F_NS1I_17LinearCombinationIaiaiLNS_15FloatRoundStyleE2EEESH_S1H_JEEENS4_5SM1004TMEM4LOAD26SM100_TMEM_LOAD_16dp32b32xESY_NSZ_INS10_ILi2ELi4ELi3EEES13_NSR_INS5_IJS14_SE_EEENS5_IJSE_SB_EEEEEEENS4_39AutoVectorizingCopyWithAssumedAlignmentILi128EEENS4_14SM90_TMA_STOREES1W_S1Y_S1Y_EEEvvEEEEvNT_6ParamsE) ;  /* 0xffffff80022c7950 */ /* 0x000fea0003c3ffff */
.L_x_141:
[----:B------:R-:W-:-:S00]  /*7f50*/  BRA `(.L_x_141) ;  /* 0xfffffffc00fc7947 */ /* 0x000fc0000383ffff */
[----:B------:R-:W-:-:S00]  /*7f60*/  NOP ;  /* 0x0000000000007918 */ /* 0x000fc00000000000 */
        /* <DEDUP_REMOVED lines=9> */
.L_x_142:


//--------------------- .nv.global.init           --------------------------
	.section	.nv.global.init,"aw",@progbits
.nv.global.init:
	.type		$str$27,@object
	.size		$str$27,($str$28 - $str$27)
$str$27:
        /*0000*/ 	.byte	0x28, 0x61, 0x64, 0x64, 0x72, 0x65, 0x73, 0x73, 0x20, 0x26, 0x20, 0x6d, 0x61, 0x73, 0x6b, 0x29
        /*0010*/ 	.byte	0x20, 0x3d, 0x3d, 0x20, 0x30, 0x00
	.type		$str$28,@object
	.size		$str$28,($str$26 - $str$28)
$str$28:
        /*0016*/ 	.byte	0x2f, 0x74, 0x6d, 0x70, 0x2f, 0x63, 0x75, 0x74, 0x6c, 0x61, 0x73, 0x73, 0x5f, 0x73, 0x77, 0x65
        /*0026*/ 	.byte	0x65, 0x70, 0x5f, 0x73, 0x72, 0x63, 0x2f, 0x69, 0x6e, 0x63, 0x6c, 0x75, 0x64, 0x65, 0x2f, 0x63
        /*0036*/ 	.byte	0x75, 0x74, 0x65, 0x2f, 0x70, 0x6f, 0x69, 0x6e, 0x74, 0x65, 0x72, 0x5f, 0x66, 0x6c, 0x61, 0x67
        /*0046*/ 	.byte	0x67, 0x65, 0x64, 0x2e, 0x68, 0x70, 0x70, 0x00
	.type		$str$26,@object
	.size		$str$26,($str$25 - $str$26)
$str$26:
        /*004e*/ 	.byte	0x2f, 0x74, 0x6d, 0x70, 0x2f, 0x63, 0x75, 0x74, 0x6c, 0x61, 0x73, 0x73, 0x5f, 0x73, 0x77, 0x65
        /*005e*/ 	.byte	0x65, 0x70, 0x5f, 0x73, 0x72, 0x63, 0x2f, 0x69, 0x6e, 0x63, 0x6c, 0x75, 0x64, 0x65, 0x2f, 0x63
        /*006e*/ 	.byte	0x75, 0x74, 0x65, 0x2f, 0x61, 0x74, 0x6f, 0x6d, 0x2f, 0x63, 0x6f, 0x70, 0x79, 0x5f, 0x74, 0x72
        /*007e*/ 	.byte	0x61, 0x69, 0x74, 0x73, 0x5f, 0x73, 0x6d, 0x31, 0x30, 0x30, 0x2e, 0x68, 0x70, 0x70, 0x00
	.type		$str$25,@object
	.size		$str$25,(__unnamed_1 - $str$25)
$str$25:
        /*008d*/ 	.byte	0x28, 0x28, 0x75, 0x69, 0x6e, 0x74, 0x33, 0x32, 0x5f, 0x74, 0x28, 0x74, 0x68, 0x72, 0x65, 0x61
        /*009d*/ 	.byte	0x64, 0x49, 0x64, 0x78, 0x2e, 0x78, 0x29, 0x20, 0x2f, 0x20, 0x33, 0x32, 0x29, 0x20, 0x25, 0x20
        /*00ad*/ 	.byte	0x34, 0x29, 0x20, 0x3d, 0x3d, 0x20, 0x28, 0x28, 0x28, 0x74, 0x6d, 0x65, 0x6d, 0x5f, 0x61, 0x64
        /*00bd*/ 	.byte	0x64, 0x72, 0x20, 0x3e, 0x3e, 0x20, 0x31, 0x36, 0x29, 0x20, 0x2f, 0x20, 0x33, 0x32, 0x29, 0x20
        /*00cd*/ 	.byte	0x25, 0x20, 0x34, 0x29, 0x00
	.type		__unnamed_1,@object
	.size		__unnamed_1,(__unnamed_2 - __unnamed_1)
__unnamed_1:
        /*00d2*/ 	.byte	0x61, 0x75, 0x74, 0x6f, 0x20, 0x63, 0x75, 0x74, 0x65, 0x3a, 0x3a, 0x61, 0x73, 0x5f, 0x70, 0x6f
        /* <DEDUP_REMOVED lines=24> */
        /*0262*/ 	.byte	0x00
	.type		__unnamed_2,@object
	.size		__unnamed_2,(.L_2 - __unnamed_2)
__unnamed_2:
        /* <DEDUP_REMOVED lines=41> */
.L_2:


//--------------------- .nv.shared._ZN7cutlass13device_kernelINS_4gemm6kernel13GemmUniversalIN4cute5tupleIJiiiiEEENS1_10collective13CollectiveMmaINS1_35MainloopSm100TmaUmmaWarpSpecializedILi4ELi2ELi4ENS5_IJNS4_1CILi1EEESB_SB_EEEEENS5_IJNSA_ILi64EEENSA_ILi128EEENSA_ILi256EEEEEEaNS5_IJlSB_lEEEaSI_NS4_8TiledMMAINS4_8MMA_AtomIJNS4_15SM100_MMA_S8_SSIaaiLi64ELi128ELNS4_4UMMA5MajorE0ELSN_0ELNSM_8SaturateE0EEEEEENS4_6LayoutISC_NS5_IJNSA_ILi0EEESS_SS_EEEEENS5_IJNS4_10UnderscoreESV_SV_EEEEENS4_13SM90_TMA_LOADENS4_14ComposedLayoutINS4_7SwizzleILi3ELi4ELi3EEENS4_18smem_ptr_flag_bitsILi8EEENSR_INS5_IJNSA_ILi8EEESF_EEENS5_IJSF_SB_EEEEEEEvNS4_8identityESY_S18_vS19_EENS_8epilogue10collective18CollectiveEpilogueINS1B_23Sm100TmaWarpSpecializedILi2ELi2ELi32ELb0ELb0EEEJSH_NS5_IJNSR_ISE_SB_EES1G_EEEaSI_aSI_NS1B_6fusion15FusionCallbacksIS1F_NS1I_17LinearCombinationIaiaiLNS_15FloatRoundStyleE2EEESH_S1H_JEEENS4_5SM1004TMEM4LOAD26SM100_TMEM_LOAD_16dp32b32xESY_NSZ_INS10_ILi2ELi4ELi3EEES13_NSR_INS5_IJS14_SE_EEENS5_IJSE_SB_EEEEEEENS4_39AutoVectorizingCopyWithAssumedAlignmentILi128EEENS4_14SM90_TMA_STOREES1W_S1Y_S1Y_EEEvvEEEEvNT_6ParamsE --------------------------
	.section	.nv.shared._ZN7cutlass13device_kernelINS_4gemm6kernel13GemmUniversalIN4cute5tupleIJiiiiEEENS1_10collective13CollectiveMmaINS1_35MainloopSm100TmaUmmaWarpSpecializedILi4ELi2ELi4ENS5_IJNS4_1CILi1EEESB_SB_EEEEENS5_IJNSA_ILi64EEENSA_ILi128EEENSA_ILi256EEEEEEaNS5_IJlSB_lEEEaSI_NS4_8TiledMMAINS4_8MMA_AtomIJNS4_15SM100_MMA_S8_SSIaaiLi64ELi128ELNS4_4UMMA5MajorE0ELSN_0ELNSM_8SaturateE0EEEEEENS4_6LayoutISC_NS5_IJNSA_ILi0EEESS_SS_EEEEENS5_IJNS4_10UnderscoreESV_SV_EEEEENS4_13SM90_TMA_LOADENS4_14ComposedLayoutINS4_7SwizzleILi3ELi4ELi3EEENS4_18smem_ptr_flag_bitsILi8EEENSR_INS5_IJNSA_ILi8EEESF_EEENS5_IJSF_SB_EEEEEEEvNS4_8identityESY_S18_vS19_EENS_8epilogue10collective18CollectiveEpilogueINS1B_23Sm100TmaWarpSpecializedILi2ELi2ELi32ELb0ELb0EEEJSH_NS5_IJNSR_ISE_SB_EES1G_EEEaSI_aSI_NS1B_6fusion15FusionCallbacksIS1F_NS1I_17LinearCombinationIaiaiLNS_15FloatRoundStyleE2EEESH_S1H_JEEENS4_5SM1004TMEM4LOAD26SM100_TMEM_LOAD_16dp32b32xESY_NSZ_INS10_ILi2ELi4ELi3EEES13_NSR_INS5_IJS14_SE_EEENS5_IJSE_SB_EEEEEEENS4_39AutoVectorizingCopyWithAssumedAlignmentILi128EEENS4_14SM90_TMA_STOREES1W_S1Y_S1Y_EEEvvEEEEvNT_6ParamsE,"aw",@nobits
	.sectionflags	@""
	.align	16
	.zero		1024


//--------------------- .nv.shared.reserved.0     --------------------------
	.section	.nv.shared.reserved.0,"aw",@nobits
	.weak		__nv_reservedSMEM_offset_0_alias
	.size		__nv_reservedSMEM_offset_0_alias, 0, 64
	.other		__nv_reservedSMEM_offset_0_alias,@"STO_CUDA_RESERVED_SHARED STV_DEFAULT"
__nv_reservedSMEM_offset_0_alias:
	.zero		0
.nv.shared.reserved.0:
	.zero		64
	.weak		__nv_reservedSMEM_tcgen05_partition
	.type		__nv_reservedSMEM_tcgen05_partition,@object
	.size		__nv_reservedSMEM_tcgen05_partition,(.L_0 - __nv_reservedSMEM_tcgen05_partition)
__nv_reservedSMEM_tcgen05_partition:
	.zero		32
.L_0:


//--------------------- .nv.global                --------------------------
	.section	.nv.global,"aw",@nobits
.nv.global:
	.type		_ZN40_INTERNAL_05eaeb5b_4_k_cu_8cae31bb_254954cute1_E,@object
	.size		_ZN40_INTERNAL_05eaeb5b_4_k_cu_8cae31bb_254954cute1_E,(_ZN40_INTERNAL_05eaeb5b_4_k_cu_8cae31bb_254954cuda3std3__45__cpo6cbeginE - _ZN40_INTERNAL_05eaeb5b_4_k_cu_8cae31bb_254954cute1_E)
_ZN40_INTERNAL_05eaeb5b_4_k_cu_8cae31bb_254954cute1_E:
	.zero		1
	.type		_ZN40_INTERNAL_05eaeb5b_4_k_cu_8cae31bb_254954cuda3std3__45__cpo6cbeginE,@object
	.size		_ZN40_INTERNAL_05eaeb5b_4_k_cu_8cae31bb_254954cuda3std3__45__cpo6cbeginE,(_ZN40_INTERNAL_05eaeb5b_4_k_cu_8cae31bb_254954cuda3std3__48in_placeE - _ZN40_INTERNAL_05eaeb5b_4_k_cu_8cae31bb_254954cuda3std3__45__cpo6cbeginE)
_ZN40_INTERNAL_05eaeb5b_4_k_cu_8cae31bb_254954cuda3std3__45__cpo6cbeginE:
	.zero		1
	.type		_ZN40_INTERNAL_05eaeb5b_4_k_cu_8cae31bb_254954cuda3std3__48in_placeE,@object
	.size		_ZN40_INTERNAL_05eaeb5b_4_k_cu_8cae31bb_254954cuda3std3__48in_placeE,(_ZN40_INTERNAL_05eaeb5b_4_k_cu_8cae31bb_254954cuda3std6ranges3__45__cpo9iter_moveE - _ZN40_INTERNAL_05eaeb5b_4_k_cu_8cae31bb_254954cuda3std3__48in_placeE)
_ZN40_INTERNAL_05eaeb5b_4_k_cu_8cae31bb_254954cuda3std3__48in_placeE:
	.zero		1
	.type		_ZN40_INTERNAL_05eaeb5b_4_k_cu_8cae31bb_254954cuda3std6ranges3__45__cpo9iter_moveE,@object
	.size		_ZN40_INTERNAL_05eaeb5b_4_k_cu_8cae31bb_254954cuda3std6ranges3__45__cpo9iter_moveE,(_ZN40_INTERNAL_05eaeb5b_4_k_cu_8cae31bb_254954cuda3std3__45__cpo5beginE - _ZN40_INTERNAL_05eaeb5b_4_k_cu_8cae31bb_254954cuda3std6ranges3__45__cpo9iter_moveE)
_ZN40_INTERNAL_05eaeb5b_4_k_cu_8cae31bb_254954cuda3std6ranges3__45__cpo9iter_moveE:
	.zero		1
	.type		_ZN40_INTERNAL_05eaeb5b_4_k_cu_8cae31bb_254954cuda3std3__45__cpo5beginE,@object
	.size		_ZN40_INTERNAL_05eaeb5b_4_k_cu_8cae31bb_254954cuda3std3__45__cpo5beginE,(_ZN40_INTERNAL_05eaeb5b_4_k_cu_8cae31bb_254954cuda3std3__442_GLOBAL__N__05eaeb5b_4_k_cu_8cae31bb_254956ignoreE - _ZN40_INTERNAL_05eaeb5b_4_k_cu_8cae31bb_254954cuda3std3__45__cpo5beginE)
_ZN40_INTERNAL_05eaeb5b_4_k_cu_8cae31bb_254954cuda3std3__45__cpo5beginE:
	.zero		1
	.type		_ZN40_INTERNAL_05eaeb5b_4_k_cu_8cae31bb_254954cuda3std3__442_GLOBAL__N__05eaeb5b_4_k_cu_8cae31bb_254956ignoreE,@object
	.size		_ZN40_INTERNAL_05eaeb5b_4_k_cu_8cae31bb_254954cuda3std3__442_GLOBAL__N__05eaeb5b_4_k_cu_8cae31bb_254956ignoreE,(_ZN40_INTERNAL_05eaeb5b_4_k_cu_8cae31bb_254954cute7productE - _ZN40_INTERNAL_05eaeb5b_4_k_cu_8cae31bb_254954cuda3std3__442_GLOBAL__N__05eaeb5b_4_k_cu_8cae31bb_254956ignoreE)
_ZN40_INTERNAL_05eaeb5b_4_k_cu_8cae31bb_254954cuda3std3__442_GLOBAL__N__05eaeb5b_4_k_cu_8cae31bb_254956ignoreE:
	.zero		1
	.type		_ZN40_INTERNAL_05eaeb5b_4_k_cu_8cae31bb_254954cute7productE,@object
	.size		_ZN40_INTERNAL_05eaeb5b_4_k_cu_8cae31bb_254954cute7productE,(_ZN40_INTERNAL_05eaeb5b_4_k_cu_8cae31bb_254954cuda3std3__45__cpo3endE - _ZN40_INTERNAL_05eaeb5b_4_k_cu_8cae31bb_254954cute7productE)
_ZN40_INTERNAL_05eaeb5b_4_k_cu_8cae31bb_254954cute7productE:
	.zero		1
	.type		_ZN40_INTERNAL_05eaeb5b_4_k_cu_8cae31bb_254954cuda3std3__45__cpo3endE,@object
	.size		_ZN40_INTERNAL_05eaeb5b_4_k_cu_8cae31bb_254954cuda3std3__45__cpo3endE,(_ZN40_INTERNAL_05eaeb5b_4_k_cu_8cae31bb_254954cuda3std3__419piecewise_constructE - _ZN40_INTERNAL_05eaeb5b_4_k_cu_8cae31bb_254954cuda3std3__45__cpo3endE)
_ZN40_INTERNAL_05eaeb5b_4_k_cu_8cae31bb_254954cuda3std3__45__cpo3endE:
	.zero		1
	.type		_ZN40_INTERNAL_05eaeb5b_4_k_cu_8cae31bb_254954cuda3std3__419piecewise_constructE,@object
	.size		_ZN40_INTERNAL_05eaeb5b_4_k_cu_8cae31bb_254954cuda3std3__419piecewise_constructE,(_ZN40_INTERNAL_05eaeb5b_4_k_cu_8cae31bb_254954cuda3std3__45__cpo4cendE - _ZN40_INTERNAL_05eaeb5b_4_k_cu_8cae31bb_254954cuda3std3__419piecewise_constructE)
_ZN40_INTERNAL_05eaeb5b_4_k_cu_8cae31bb_254954cuda3std3__419piecewise_constructE:
	.zero		1
	.type		_ZN40_INTERNAL_05eaeb5b_4_k_cu_8cae31bb_254954cuda3std3__45__cpo4cendE,@object
	.size		_ZN40_INTERNAL_05eaeb5b_4_k_cu_8cae31bb_254954cuda3std3__45__cpo4cendE,(_ZN40_INTERNAL_05eaeb5b_4_k_cu_8cae31bb_254954cuda3std6ranges3__45__cpo4swapE - _ZN40_INTERNAL_05eaeb5b_4_k_cu_8cae31bb_254954cuda3std3__45__cpo4cendE)
_ZN40_INTERNAL_05eaeb5b_4_k_cu_8cae31bb_254954cuda3std3__45__cpo4cendE:
	.zero		1
	.type		_ZN40_INTERNAL_05eaeb5b_4_k_cu_8cae31bb_254954cuda3std6ranges3__45__cpo4swapE,@object
	.size		_ZN40_INTERNAL_05eaeb5b_4_k_cu_8cae31bb_254954cuda3std6ranges3__45__cpo4swapE,(.L_10 - _ZN40_INTERNAL_05eaeb5b_4_k_cu_8cae31bb_254954cuda3std6ranges3__45__cpo4swapE)
_ZN40_INTERNAL_05eaeb5b_4_k_cu_8cae31bb_254954cuda3std6ranges3__45__cpo4swapE:
	.zero		1
.L_10:


//--------------------- .nv.constant0._ZN7cutlass13device_kernelINS_4gemm6kernel13GemmUniversalIN4cute5tupleIJiiiiEEENS1_10collective13CollectiveMmaINS1_35MainloopSm100TmaUmmaWarpSpecializedILi4ELi2ELi4ENS5_IJNS4_1CILi1EEESB_SB_EEEEENS5_IJNSA_ILi64EEENSA_ILi128EEENSA_ILi256EEEEEEaNS5_IJlSB_lEEEaSI_NS4_8TiledMMAINS4_8MMA_AtomIJNS4_15SM100_MMA_S8_SSIaaiLi64ELi128ELNS4_4UMMA5MajorE0ELSN_0ELNSM_8SaturateE0EEEEEENS4_6LayoutISC_NS5_IJNSA_ILi0EEESS_SS_EEEEENS5_IJNS4_10UnderscoreESV_SV_EEEEENS4_13SM90_TMA_LOADENS4_14ComposedLayoutINS4_7SwizzleILi3ELi4ELi3EEENS4_18smem_ptr_flag_bitsILi8EEENSR_INS5_IJNSA_ILi8EEESF_EEENS5_IJSF_SB_EEEEEEEvNS4_8identityESY_S18_vS19_EENS_8epilogue10collective18CollectiveEpilogueINS1B_23Sm100TmaWarpSpecializedILi2ELi2ELi32ELb0ELb0EEEJSH_NS5_IJNSR_ISE_SB_EES1G_EEEaSI_aSI_NS1B_6fusion15FusionCallbacksIS1F_NS1I_17LinearCombinationIaiaiLNS_15FloatRoundStyleE2EEESH_S1H_JEEENS4_5SM1004TMEM4LOAD26SM100_TMEM_LOAD_16dp32b32xESY_NSZ_INS10_ILi2ELi4ELi3EEES13_NSR_INS5_IJS14_SE_EEENS5_IJSE_SB_EEEEEEENS4_39AutoVectorizingCopyWithAssumedAlignmentILi128EEENS4_14SM90_TMA_STOREES1W_S1Y_S1Y_EEEvvEEEEvNT_6ParamsE --------------------------
	.section	.nv.constant0._ZN7cutlass13device_kernelINS_4gemm6kernel13GemmUniversalIN4cute5tupleIJiiiiEEENS1_10collective13CollectiveMmaINS1_35MainloopSm100TmaUmmaWarpSpecializedILi4ELi2ELi4ENS5_IJNS4_1CILi1EEESB_SB_EEEEENS5_IJNSA_ILi64EEENSA_ILi128EEENSA_ILi256EEEEEEaNS5_IJlSB_lEEEaSI_NS4_8TiledMMAINS4_8MMA_AtomIJNS4_15SM100_MMA_S8_SSIaaiLi64ELi128ELNS4_4UMMA5MajorE0ELSN_0ELNSM_8SaturateE0EEEEEENS4_6LayoutISC_NS5_IJNSA_ILi0EEESS_SS_EEEEENS5_IJNS4_10UnderscoreESV_SV_EEEEENS4_13SM90_TMA_LOADENS4_14ComposedLayoutINS4_7SwizzleILi3ELi4ELi3EEENS4_18smem_ptr_flag_bitsILi8EEENSR_INS5_IJNSA_ILi8EEESF_EEENS5_IJSF_SB_EEEEEEEvNS4_8identityESY_S18_vS19_EENS_8epilogue10collective18CollectiveEpilogueINS1B_23Sm100TmaWarpSpecializedILi2ELi2ELi32ELb0ELb0EEEJSH_NS5_IJNSR_ISE_SB_EES1G_EEEaSI_aSI_NS1B_6fusion15FusionCallbacksIS1F_NS1I_17LinearCombinationIaiaiLNS_15FloatRoundStyleE2EEESH_S1H_JEEENS4_5SM1004TMEM4LOAD26SM100_TMEM_LOAD_16dp32b32xESY_NSZ_INS10_ILi2ELi4ELi3EEES13_NSR_INS5_IJS14_SE_EEENS5_IJSE_SB_EEEEEEENS4_39AutoVectorizingCopyWithAssumedAlignmentILi128EEENS4_14SM90_TMA_STOREES1W_S1Y_S1Y_EEEvvEEEEvNT_6ParamsE,"a",@progbits
	.sectionflags	@""
	.align	4
.nv.constant0._ZN7cutlass13device_kernelINS_4gemm6kernel13GemmUniversalIN4cute5tupleIJiiiiEEENS1_10collective13CollectiveMmaINS1_35MainloopSm100TmaUmmaWarpSpecializedILi4ELi2ELi4ENS5_IJNS4_1CILi1EEESB_SB_EEEEENS5_IJNSA_ILi64EEENSA_ILi128EEENSA_ILi256EEEEEEaNS5_IJlSB_lEEEaSI_NS4_8TiledMMAINS4_8MMA_AtomIJNS4_15SM100_MMA_S8_SSIaaiLi64ELi128ELNS4_4UMMA5MajorE0ELSN_0ELNSM_8SaturateE0EEEEEENS4_6LayoutISC_NS5_IJNSA_ILi0EEESS_SS_EEEEENS5_IJNS4_10UnderscoreESV_SV_EEEEENS4_13SM90_TMA_LOADENS4_14ComposedLayoutINS4_7SwizzleILi3ELi4ELi3EEENS4_18smem_ptr_flag_bitsILi8EEENSR_INS5_IJNSA_ILi8EEESF_EEENS5_IJSF_SB_EEEEEEEvNS4_8identityESY_S18_vS19_EENS_8epilogue10collective18CollectiveEpilogueINS1B_23Sm100TmaWarpSpecializedILi2ELi2ELi32ELb0ELb0EEEJSH_NS5_IJNSR_ISE_SB_EES1G_EEEaSI_aSI_NS1B_6fusion15FusionCallbacksIS1F_NS1I_17LinearCombinationIaiaiLNS_15FloatRoundStyleE2EEESH_S1H_JEEENS4_5SM1004TMEM4LOAD26SM100_TMEM_LOAD_16dp32b32xESY_NSZ_INS10_ILi2ELi4ELi3EEES13_NSR_INS5_IJS14_SE_EEENS5_IJSE_SB_EEEEEEENS4_39AutoVectorizingCopyWithAssumedAlignmentILi128EEENS4_14SM90_TMA_STOREES1W_S1Y_S1Y_EEEvvEEEEvNT_6ParamsE:
	.zero		2944


//--------------------- SYMBOLS --------------------------

	.type		.nv.reservedSmem.offset0,@object
	.size		.nv.reservedSmem.offset0,0x4
	.type		.nv.reservedSmem.cap,@object
	.size		.nv.reservedSmem.cap,0x4
	.type		__assertfail,@function
